//
// Generated by NVIDIA NVVM Compiler
//
// Compiler Build ID: CL-36424714
// Cuda compilation tools, release 13.0, V13.0.88
// Based on NVVM 20.0.0
//

.version 9.0
.target sm_100
.address_size 64

.extern .shared .align 16 .b8 input_shared[];

.entry _Z20filter_device_kernelPKfiS0_iPfS1_S1_S1_S1_(
	.param .u64 .ptr .align 1 _Z20filter_device_kernelPKfiS0_iPfS1_S1_S1_S1__param_0,
	.param .u32 _Z20filter_device_kernelPKfiS0_iPfS1_S1_S1_S1__param_1,
	.param .u64 .ptr .align 1 _Z20filter_device_kernelPKfiS0_iPfS1_S1_S1_S1__param_2,
	.param .u32 _Z20filter_device_kernelPKfiS0_iPfS1_S1_S1_S1__param_3,
	.param .u64 .ptr .align 1 _Z20filter_device_kernelPKfiS0_iPfS1_S1_S1_S1__param_4,
	.param .u64 .ptr .align 1 _Z20filter_device_kernelPKfiS0_iPfS1_S1_S1_S1__param_5,
	.param .u64 .ptr .align 1 _Z20filter_device_kernelPKfiS0_iPfS1_S1_S1_S1__param_6,
	.param .u64 .ptr .align 1 _Z20filter_device_kernelPKfiS0_iPfS1_S1_S1_S1__param_7,
	.param .u64 .ptr .align 1 _Z20filter_device_kernelPKfiS0_iPfS1_S1_S1_S1__param_8
)
{


	ret;

}
.entry _Z25filter_device_kernel_smemPKfiS0_iPfS1_S1_S1_S1_(
	.param .u64 .ptr .align 1 _Z25filter_device_kernel_smemPKfiS0_iPfS1_S1_S1_S1__param_0,
	.param .u32 _Z25filter_device_kernel_smemPKfiS0_iPfS1_S1_S1_S1__param_1,
	.param .u64 .ptr .align 1 _Z25filter_device_kernel_smemPKfiS0_iPfS1_S1_S1_S1__param_2,
	.param .u32 _Z25filter_device_kernel_smemPKfiS0_iPfS1_S1_S1_S1__param_3,
	.param .u64 .ptr .align 1 _Z25filter_device_kernel_smemPKfiS0_iPfS1_S1_S1_S1__param_4,
	.param .u64 .ptr .align 1 _Z25filter_device_kernel_smemPKfiS0_iPfS1_S1_S1_S1__param_5,
	.param .u64 .ptr .align 1 _Z25filter_device_kernel_smemPKfiS0_iPfS1_S1_S1_S1__param_6,
	.param .u64 .ptr .align 1 _Z25filter_device_kernel_smemPKfiS0_iPfS1_S1_S1_S1__param_7,
	.param .u64 .ptr .align 1 _Z25filter_device_kernel_smemPKfiS0_iPfS1_S1_S1_S1__param_8
)
{
	.reg .pred 	%p<37>;
	.reg .b32 	%r<163>;
	.reg .b32 	%f<53>;
	.reg .b64 	%rd<96>;

	ld.param.u64 	%rd33, [_Z25filter_device_kernel_smemPKfiS0_iPfS1_S1_S1_S1__param_0];
	ld.param.u32 	%r74, [_Z25filter_device_kernel_smemPKfiS0_iPfS1_S1_S1_S1__param_1];
	ld.param.u64 	%rd34, [_Z25filter_device_kernel_smemPKfiS0_iPfS1_S1_S1_S1__param_2];
	ld.param.u32 	%r75, [_Z25filter_device_kernel_smemPKfiS0_iPfS1_S1_S1_S1__param_3];
	ld.param.u64 	%rd35, [_Z25filter_device_kernel_smemPKfiS0_iPfS1_S1_S1_S1__param_5];
	ld.param.u64 	%rd36, [_Z25filter_device_kernel_smemPKfiS0_iPfS1_S1_S1_S1__param_6];
	ld.param.u64 	%rd37, [_Z25filter_device_kernel_smemPKfiS0_iPfS1_S1_S1_S1__param_7];
	ld.param.u64 	%rd38, [_Z25filter_device_kernel_smemPKfiS0_iPfS1_S1_S1_S1__param_8];
	cvta.to.global.u64 	%rd1, %rd38;
	cvta.to.global.u64 	%rd2, %rd37;
	cvta.to.global.u64 	%rd3, %rd36;
	cvta.to.global.u64 	%rd4, %rd35;
	cvta.to.global.u64 	%rd5, %rd34;
	cvta.to.global.u64 	%rd6, %rd33;
	shr.u32 	%r76, %r75, 31;
	add.s32 	%r77, %r75, %r76;
	shr.s32 	%r1, %r77, 1;
	mov.u32 	%r2, %tid.x;
	mov.u32 	%r3, %ctaid.x;
	mov.u32 	%r78, %ntid.x;
	mul.lo.s32 	%r4, %r3, %r78;
	add.s32 	%r5, %r4, %r2;
	setp.eq.s32 	%p1, %r2, 0;
	@%p1 bra 	$L__BB1_3;
	setp.eq.s32 	%p2, %r2, 1023;
	@%p2 bra 	$L__BB1_11;
	mul.wide.s32 	%rd63, %r5, 4;
	add.s64 	%rd64, %rd6, %rd63;
	ld.global.f32 	%f28, [%rd64];
	add.s32 	%r119, %r1, %r2;
	shl.b32 	%r120, %r119, 2;
	mov.u32 	%r121, input_shared;
	add.s32 	%r122, %r121, %r120;
	st.shared.f32 	[%r122], %f28;
	bra.uni 	$L__BB1_19;
$L__BB1_3:
	setp.eq.s32 	%p8, %r3, 0;
	@%p8 bra 	$L__BB1_10;
	add.s32 	%r105, %r1, 1;
	max.u32 	%r6, %r105, 1;
	and.b32  	%r7, %r6, 3;
	setp.lt.u32 	%p9, %r105, 4;
	mov.b32 	%r144, 0;
	@%p9 bra 	$L__BB1_7;
	and.b32  	%r144, %r6, -4;
	add.s32 	%r142, %r4, -3;
	neg.s32 	%r141, %r144;
	shl.b32 	%r106, %r1, 2;
	mov.u32 	%r107, input_shared;
	add.s32 	%r108, %r106, %r107;
	add.s32 	%r140, %r108, -4;
$L__BB1_6:
	add.s32 	%r109, %r142, 2;
	add.s32 	%r110, %r142, 3;
	mul.wide.u32 	%rd51, %r110, 4;
	add.s64 	%rd52, %rd6, %rd51;
	ld.global.f32 	%f22, [%rd52];
	st.shared.f32 	[%r140+4], %f22;
	mul.wide.u32 	%rd53, %r109, 4;
	add.s64 	%rd54, %rd6, %rd53;
	ld.global.f32 	%f23, [%rd54];
	st.shared.f32 	[%r140], %f23;
	add.s32 	%r111, %r142, 1;
	mul.wide.u32 	%rd55, %r111, 4;
	add.s64 	%rd56, %rd6, %rd55;
	ld.global.f32 	%f24, [%rd56];
	st.shared.f32 	[%r140+-4], %f24;
	mul.wide.u32 	%rd57, %r142, 4;
	add.s64 	%rd58, %rd6, %rd57;
	ld.global.f32 	%f25, [%rd58];
	st.shared.f32 	[%r140+-8], %f25;
	add.s32 	%r142, %r142, -4;
	add.s32 	%r141, %r141, 4;
	add.s32 	%r140, %r140, -16;
	setp.eq.s32 	%p10, %r141, 0;
	@%p10 bra 	$L__BB1_7;
	bra.uni 	$L__BB1_6;
$L__BB1_7:
	setp.eq.s32 	%p11, %r7, 0;
	@%p11 bra 	$L__BB1_19;
	shl.b32 	%r112, %r1, 2;
	shl.b32 	%r113, %r144, 2;
	sub.s32 	%r114, %r112, %r113;
	mov.u32 	%r115, input_shared;
	add.s32 	%r147, %r115, %r114;
	sub.s32 	%r146, %r4, %r144;
	neg.s32 	%r145, %r7;
$L__BB1_9:
	.pragma "nounroll";
	mul.wide.u32 	%rd59, %r146, 4;
	add.s64 	%rd60, %rd6, %rd59;
	ld.global.f32 	%f26, [%rd60];
	st.shared.f32 	[%r147], %f26;
	add.s32 	%r147, %r147, -4;
	add.s32 	%r146, %r146, -1;
	add.s32 	%r145, %r145, 1;
	setp.eq.s32 	%p12, %r145, 0;
	@%p12 bra 	$L__BB1_19;
	bra.uni 	$L__BB1_9;
$L__BB1_10:
	mul.wide.u32 	%rd61, %r5, 4;
	add.s64 	%rd62, %rd6, %rd61;
	ld.global.f32 	%f27, [%rd62];
	shl.b32 	%r116, %r1, 2;
	mov.u32 	%r117, input_shared;
	add.s32 	%r118, %r117, %r116;
	st.shared.f32 	[%r118], %f27;
	bra.uni 	$L__BB1_19;
$L__BB1_11:
	add.s32 	%r79, %r74, 1023;
	shr.s32 	%r80, %r79, 31;
	shr.u32 	%r81, %r80, 22;
	add.s32 	%r82, %r79, %r81;
	shr.s32 	%r83, %r82, 10;
	add.s32 	%r84, %r83, -1;
	setp.ge.s32 	%p3, %r3, %r84;
	@%p3 bra 	$L__BB1_18;
	add.s32 	%r89, %r1, 1;
	max.u32 	%r18, %r89, 1;
	and.b32  	%r19, %r18, 3;
	setp.lt.u32 	%p4, %r89, 4;
	mov.b32 	%r148, 0;
	@%p4 bra 	$L__BB1_15;
	and.b32  	%r148, %r18, -4;
	mov.b32 	%r143, 0;
$L__BB1_14:
	add.s32 	%r91, %r143, %r5;
	mul.wide.u32 	%rd41, %r91, 4;
	add.s64 	%rd42, %rd6, %rd41;
	ld.global.f32 	%f17, [%rd42];
	add.s32 	%r92, %r1, %r143;
	shl.b32 	%r93, %r92, 2;
	mov.u32 	%r94, input_shared;
	add.s32 	%r95, %r94, %r93;
	st.shared.f32 	[%r95+4092], %f17;
	add.s32 	%r96, %r91, 1;
	mul.wide.u32 	%rd43, %r96, 4;
	add.s64 	%rd44, %rd6, %rd43;
	ld.global.f32 	%f18, [%rd44];
	st.shared.f32 	[%r95+4096], %f18;
	add.s32 	%r97, %r91, 2;
	mul.wide.u32 	%rd45, %r97, 4;
	add.s64 	%rd46, %rd6, %rd45;
	ld.global.f32 	%f19, [%rd46];
	st.shared.f32 	[%r95+4100], %f19;
	add.s32 	%r98, %r91, 3;
	mul.wide.u32 	%rd47, %r98, 4;
	add.s64 	%rd48, %rd6, %rd47;
	ld.global.f32 	%f20, [%rd48];
	st.shared.f32 	[%r95+4104], %f20;
	add.s32 	%r143, %r143, 4;
	setp.eq.s32 	%p5, %r143, %r148;
	@%p5 bra 	$L__BB1_15;
	bra.uni 	$L__BB1_14;
$L__BB1_15:
	setp.eq.s32 	%p6, %r19, 0;
	@%p6 bra 	$L__BB1_19;
	add.s32 	%r99, %r148, %r1;
	shl.b32 	%r100, %r99, 2;
	mov.u32 	%r101, input_shared;
	add.s32 	%r102, %r100, %r101;
	add.s32 	%r151, %r102, 4092;
	add.s32 	%r103, %r148, %r4;
	add.s32 	%r150, %r103, 1023;
	neg.s32 	%r149, %r19;
$L__BB1_17:
	.pragma "nounroll";
	mul.wide.u32 	%rd49, %r150, 4;
	add.s64 	%rd50, %rd6, %rd49;
	ld.global.f32 	%f21, [%rd50];
	st.shared.f32 	[%r151], %f21;
	add.s32 	%r151, %r151, 4;
	add.s32 	%r150, %r150, 1;
	add.s32 	%r149, %r149, 1;
	setp.ne.s32 	%p7, %r149, 0;
	@%p7 bra 	$L__BB1_17;
	bra.uni 	$L__BB1_19;
$L__BB1_18:
	mul.wide.s32 	%rd39, %r5, 4;
	add.s64 	%rd40, %rd6, %rd39;
	ld.global.f32 	%f16, [%rd40];
	shl.b32 	%r85, %r1, 2;
	mov.u32 	%r86, input_shared;
	add.s32 	%r87, %r86, %r85;
	st.shared.f32 	[%r87+4092], %f16;
$L__BB1_19:
	bar.sync 	0;
	setp.lt.s32 	%p13, %r5, %r1;
	selp.b32 	%r43, %r1, %r2, %p13;
	sub.s32 	%r123, %r74, %r1;
	setp.lt.s32 	%p14, %r5, %r123;
	add.s32 	%r124, %r1, 1023;
	shl.b32 	%r125, %r1, 1;
	add.s32 	%r126, %r125, %r2;
	selp.b32 	%r44, %r126, %r124, %p14;
	setp.ne.s32 	%p15, %r5, 0;
	setp.lt.s32 	%p16, %r75, 1;
	or.pred  	%p17, %p15, %p16;
	@%p17 bra 	$L__BB1_31;
	and.b32  	%r45, %r75, 7;
	setp.lt.u32 	%p18, %r75, 8;
	mov.b32 	%r154, 0;
	@%p18 bra 	$L__BB1_23;
	and.b32  	%r154, %r75, 2147483640;
	neg.s32 	%r152, %r154;
	add.s64 	%rd95, %rd4, 16;
	add.s64 	%rd94, %rd3, 16;
	add.s64 	%rd93, %rd2, 16;
	add.s64 	%rd92, %rd1, 16;
$L__BB1_22:
	.pragma "nounroll";
	mov.b32 	%r128, 0;
	st.global.u32 	[%rd95+-16], %r128;
	st.global.u32 	[%rd94+-16], %r128;
	st.global.u32 	[%rd93+-16], %r128;
	st.global.u32 	[%rd92+-16], %r128;
	st.global.u32 	[%rd95+-12], %r128;
	st.global.u32 	[%rd94+-12], %r128;
	st.global.u32 	[%rd93+-12], %r128;
	st.global.u32 	[%rd92+-12], %r128;
	st.global.u32 	[%rd95+-8], %r128;
	st.global.u32 	[%rd94+-8], %r128;
	st.global.u32 	[%rd93+-8], %r128;
	st.global.u32 	[%rd92+-8], %r128;
	st.global.u32 	[%rd95+-4], %r128;
	st.global.u32 	[%rd94+-4], %r128;
	st.global.u32 	[%rd93+-4], %r128;
	st.global.u32 	[%rd92+-4], %r128;
	st.global.u32 	[%rd95], %r128;
	st.global.u32 	[%rd94], %r128;
	st.global.u32 	[%rd93], %r128;
	st.global.u32 	[%rd92], %r128;
	st.global.u32 	[%rd95+4], %r128;
	st.global.u32 	[%rd94+4], %r128;
	st.global.u32 	[%rd93+4], %r128;
	st.global.u32 	[%rd92+4], %r128;
	st.global.u32 	[%rd95+8], %r128;
	st.global.u32 	[%rd94+8], %r128;
	st.global.u32 	[%rd93+8], %r128;
	st.global.u32 	[%rd92+8], %r128;
	st.global.u32 	[%rd95+12], %r128;
	st.global.u32 	[%rd94+12], %r128;
	st.global.u32 	[%rd93+12], %r128;
	st.global.u32 	[%rd92+12], %r128;
	add.s32 	%r152, %r152, 8;
	add.s64 	%rd95, %rd95, 32;
	add.s64 	%rd94, %rd94, 32;
	add.s64 	%rd93, %rd93, 32;
	add.s64 	%rd92, %rd92, 32;
	setp.ne.s32 	%p19, %r152, 0;
	@%p19 bra 	$L__BB1_22;
$L__BB1_23:
	setp.eq.s32 	%p20, %r45, 0;
	@%p20 bra 	$L__BB1_31;
	and.b32  	%r51, %r75, 3;
	setp.lt.u32 	%p21, %r45, 4;
	@%p21 bra 	$L__BB1_26;
	mul.wide.u32 	%rd65, %r154, 4;
	add.s64 	%rd66, %rd4, %rd65;
	mov.b32 	%r129, 0;
	st.global.u32 	[%rd66], %r129;
	add.s64 	%rd67, %rd3, %rd65;
	st.global.u32 	[%rd67], %r129;
	add.s64 	%rd68, %rd2, %rd65;
	st.global.u32 	[%rd68], %r129;
	add.s64 	%rd69, %rd1, %rd65;
	st.global.u32 	[%rd69], %r129;
	st.global.u32 	[%rd66+4], %r129;
	st.global.u32 	[%rd67+4], %r129;
	st.global.u32 	[%rd68+4], %r129;
	st.global.u32 	[%rd69+4], %r129;
	st.global.u32 	[%rd66+8], %r129;
	st.global.u32 	[%rd67+8], %r129;
	st.global.u32 	[%rd68+8], %r129;
	st.global.u32 	[%rd69+8], %r129;
	st.global.u32 	[%rd66+12], %r129;
	st.global.u32 	[%rd67+12], %r129;
	st.global.u32 	[%rd68+12], %r129;
	st.global.u32 	[%rd69+12], %r129;
	add.s32 	%r154, %r154, 4;
$L__BB1_26:
	setp.eq.s32 	%p22, %r51, 0;
	@%p22 bra 	$L__BB1_31;
	setp.eq.s32 	%p23, %r51, 1;
	@%p23 bra 	$L__BB1_29;
	mul.wide.u32 	%rd70, %r154, 4;
	add.s64 	%rd71, %rd4, %rd70;
	mov.b32 	%r130, 0;
	st.global.u32 	[%rd71], %r130;
	add.s64 	%rd72, %rd3, %rd70;
	st.global.u32 	[%rd72], %r130;
	add.s64 	%rd73, %rd2, %rd70;
	st.global.u32 	[%rd73], %r130;
	add.s64 	%rd74, %rd1, %rd70;
	st.global.u32 	[%rd74], %r130;
	st.global.u32 	[%rd71+4], %r130;
	st.global.u32 	[%rd72+4], %r130;
	st.global.u32 	[%rd73+4], %r130;
	st.global.u32 	[%rd74+4], %r130;
	add.s32 	%r154, %r154, 2;
$L__BB1_29:
	and.b32  	%r131, %r75, 1;
	setp.eq.b32 	%p24, %r131, 1;
	not.pred 	%p25, %p24;
	@%p25 bra 	$L__BB1_31;
	mul.wide.u32 	%rd75, %r154, 4;
	add.s64 	%rd76, %rd4, %rd75;
	mov.b32 	%r132, 0;
	st.global.u32 	[%rd76], %r132;
	add.s64 	%rd77, %rd3, %rd75;
	st.global.u32 	[%rd77], %r132;
	add.s64 	%rd78, %rd2, %rd75;
	st.global.u32 	[%rd78], %r132;
	add.s64 	%rd79, %rd1, %rd75;
	st.global.u32 	[%rd79], %r132;
$L__BB1_31:
	setp.ge.s32 	%p26, %r43, %r44;
	mov.f32 	%f52, 0f00000000;
	@%p26 bra 	$L__BB1_48;
	sub.s32 	%r133, %r44, %r43;
	and.b32  	%r56, %r133, 3;
	setp.eq.s32 	%p27, %r56, 0;
	mov.f32 	%f52, 0f00000000;
	mov.u32 	%r159, %r43;
	@%p27 bra 	$L__BB1_37;
	mul.wide.u32 	%rd80, %r2, 4;
	sub.s64 	%rd19, %rd5, %rd80;
	shl.b32 	%r134, %r43, 2;
	mov.u32 	%r135, input_shared;
	add.s32 	%r157, %r135, %r134;
	neg.s32 	%r156, %r56;
	mov.f32 	%f52, 0f00000000;
	mov.u32 	%r159, %r43;
$L__BB1_34:
	.pragma "nounroll";
	setp.ne.s32 	%p28, %r5, 0;
	mul.wide.s32 	%rd20, %r159, 4;
	add.s64 	%rd21, %rd19, %rd20;
	ld.shared.f32 	%f2, [%r157];
	ld.global.f32 	%f33, [%rd21];
	fma.rn.f32 	%f52, %f2, %f33, %f52;
	@%p28 bra 	$L__BB1_36;
	add.s64 	%rd81, %rd4, %rd20;
	st.global.f32 	[%rd81], %f2;
	ld.global.f32 	%f34, [%rd21];
	add.s64 	%rd82, %rd3, %rd20;
	st.global.f32 	[%rd82], %f34;
	mul.f32 	%f35, %f2, %f34;
	add.s64 	%rd83, %rd2, %rd20;
	st.global.f32 	[%rd83], %f35;
	add.s64 	%rd84, %rd1, %rd20;
	st.global.f32 	[%rd84], %f52;
$L__BB1_36:
	add.s32 	%r159, %r159, 1;
	add.s32 	%r157, %r157, 4;
	add.s32 	%r156, %r156, 1;
	setp.ne.s32 	%p29, %r156, 0;
	@%p29 bra 	$L__BB1_34;
$L__BB1_37:
	sub.s32 	%r136, %r43, %r44;
	setp.gt.u32 	%p30, %r136, -4;
	@%p30 bra 	$L__BB1_48;
	shl.b32 	%r137, %r159, 2;
	mov.u32 	%r138, input_shared;
	add.s32 	%r139, %r137, %r138;
	add.s32 	%r161, %r139, 8;
	mul.wide.u32 	%rd85, %r2, 4;
	sub.s64 	%rd86, %rd5, %rd85;
	add.s64 	%rd22, %rd86, 8;
	sub.s32 	%r160, %r159, %r44;
	add.s64 	%rd23, %rd1, 8;
	add.s64 	%rd24, %rd4, 8;
	add.s64 	%rd25, %rd3, 8;
	add.s64 	%rd26, %rd2, 8;
$L__BB1_39:
	setp.ne.s32 	%p31, %r5, 0;
	mul.wide.s32 	%rd87, %r159, 4;
	add.s64 	%rd27, %rd22, %rd87;
	add.s64 	%rd28, %rd23, %rd87;
	add.s64 	%rd29, %rd24, %rd87;
	add.s64 	%rd30, %rd25, %rd87;
	add.s64 	%rd31, %rd26, %rd87;
	ld.shared.f32 	%f7, [%r161+-8];
	ld.global.f32 	%f36, [%rd27+-8];
	fma.rn.f32 	%f8, %f7, %f36, %f52;
	@%p31 bra 	$L__BB1_41;
	st.global.f32 	[%rd29+-8], %f7;
	ld.global.f32 	%f37, [%rd27+-8];
	st.global.f32 	[%rd30+-8], %f37;
	mul.f32 	%f38, %f7, %f37;
	st.global.f32 	[%rd31+-8], %f38;
	st.global.f32 	[%rd28+-8], %f8;
$L__BB1_41:
	ld.shared.f32 	%f9, [%r161+-4];
	ld.global.f32 	%f39, [%rd27+-4];
	fma.rn.f32 	%f10, %f9, %f39, %f8;
	@%p31 bra 	$L__BB1_43;
	st.global.f32 	[%rd29+-4], %f9;
	ld.global.f32 	%f40, [%rd27+-4];
	st.global.f32 	[%rd30+-4], %f40;
	mul.f32 	%f41, %f9, %f40;
	st.global.f32 	[%rd31+-4], %f41;
	st.global.f32 	[%rd28+-4], %f10;
$L__BB1_43:
	ld.shared.f32 	%f11, [%r161];
	ld.global.f32 	%f42, [%rd27];
	fma.rn.f32 	%f12, %f11, %f42, %f10;
	@%p31 bra 	$L__BB1_45;
	st.global.f32 	[%rd29], %f11;
	ld.global.f32 	%f43, [%rd27];
	st.global.f32 	[%rd30], %f43;
	mul.f32 	%f44, %f11, %f43;
	st.global.f32 	[%rd31], %f44;
	st.global.f32 	[%rd28], %f12;
$L__BB1_45:
	ld.shared.f32 	%f13, [%r161+4];
	ld.global.f32 	%f45, [%rd27+4];
	fma.rn.f32 	%f52, %f13, %f45, %f12;
	@%p31 bra 	$L__BB1_47;
	st.global.f32 	[%rd29+4], %f13;
	ld.global.f32 	%f46, [%rd27+4];
	st.global.f32 	[%rd30+4], %f46;
	mul.f32 	%f47, %f13, %f46;
	st.global.f32 	[%rd31+4], %f47;
	st.global.f32 	[%rd28+4], %f52;
$L__BB1_47:
	add.s32 	%r159, %r159, 4;
	add.s32 	%r161, %r161, 16;
	add.s32 	%r160, %r160, 4;
	setp.ne.s32 	%p35, %r160, 0;
	@%p35 bra 	$L__BB1_39;
$L__BB1_48:
	setp.ge.s32 	%p36, %r5, %r74;
	@%p36 bra 	$L__BB1_50;
	ld.param.u64 	%rd91, [_Z25filter_device_kernel_smemPKfiS0_iPfS1_S1_S1_S1__param_4];
	cvta.to.global.u64 	%rd88, %rd91;
	mul.wide.s32 	%rd89, %r5, 4;
	add.s64 	%rd90, %rd88, %rd89;
	st.global.f32 	[%rd90], %f52;
$L__BB1_50:
	ret;

}


// ===== COMPILED SASS (sm_100) =====

	.target	sm_100

	.elftype	@"ET_EXEC"


//--------------------- .note.nv.tkinfo           --------------------------
	.section	.note.nv.tkinfo,"",@"SHT_NOTE"
	.sectionflags	@"SHF_NOTE_NV_TKINFO"
	.tkinfo
        /*0018*/ 	.word	0x00000002
        /*0030*/ 	.string	""
        /*0030*/ 	.string	"ptxas"
        /*0030*/ 	.string	"Cuda compilation tools, release 13.0, V13.0.88"
        /*0030*/ 	.string	"Build cuda_13.0.r13.0/compiler.36424714_0"
        /*0030*/ 	.string	"-arch sm_100 -m 64 "



//--------------------- .note.nv.cuinfo           --------------------------
	.section	.note.nv.cuinfo,"",@"SHT_NOTE"
	.sectionflags	@"SHF_NOTE_NV_CUINFO"
        /*0018*/ 	.short	0x0002
        /*001a*/ 	.short	0x0064
        /*001c*/ 	.short	0x0082
	.zero		2


//--------------------- .nv.info                  --------------------------
	.section	.nv.info,"",@"SHT_CUDA_INFO"
	.align	4


	//----- nvinfo : EIATTR_REGCOUNT
	.align		4
        /*0000*/ 	.byte	0x04, 0x2f
        /*0002*/ 	.short	(.L_1 - .L_0)
	.align		4
.L_0:
        /*0004*/ 	.word	index@(_Z20filter_device_kernelPKfiS0_iPfS1_S1_S1_S1_)
        /*0008*/ 	.word	0x00000004


	//----- nvinfo : EIATTR_FRAME_SIZE
	.align		4
.L_1:
        /*000c*/ 	.byte	0x04, 0x11
        /*000e*/ 	.short	(.L_3 - .L_2)
	.align		4
.L_2:
        /*0010*/ 	.word	index@(_Z20filter_device_kernelPKfiS0_iPfS1_S1_S1_S1_)
        /*0014*/ 	.word	0x00000000


	//----- nvinfo : EIATTR_REGCOUNT
	.align		4
.L_3:
        /*0018*/ 	.byte	0x04, 0x2f
        /*001a*/ 	.short	(.L_5 - .L_4)
	.align		4
.L_4:
        /*001c*/ 	.word	index@(_Z25filter_device_kernel_smemPKfiS0_iPfS1_S1_S1_S1_)
        /*0020*/ 	.word	0x00000020


	//----- nvinfo : EIATTR_FRAME_SIZE
	.align		4
.L_5:
        /*0024*/ 	.byte	0x04, 0x11
        /*0026*/ 	.short	(.L_7 - .L_6)
	.align		4
.L_6:
        /*0028*/ 	.word	index@(_Z25filter_device_kernel_smemPKfiS0_iPfS1_S1_S1_S1_)
        /*002c*/ 	.word	0x00000000


	//----- nvinfo : EIATTR_MIN_STACK_SIZE
	.align		4
.L_7:
        /*0030*/ 	.byte	0x04, 0x12
        /*0032*/ 	.short	(.L_9 - .L_8)
	.align		4
.L_8:
        /*0034*/ 	.word	index@(_Z25filter_device_kernel_smemPKfiS0_iPfS1_S1_S1_S1_)
        /*0038*/ 	.word	0x00000000


	//----- nvinfo : EIATTR_MIN_STACK_SIZE
	.align		4
.L_9:
        /*003c*/ 	.byte	0x04, 0x12
        /*003e*/ 	.short	(.L_11 - .L_10)
	.align		4
.L_10:
        /*0040*/ 	.word	index@(_Z20filter_device_kernelPKfiS0_iPfS1_S1_S1_S1_)
        /*0044*/ 	.word	0x00000000
.L_11:


//--------------------- .nv.compat                --------------------------
	.section	.nv.compat,"",@"SHT_CUDA_COMPAT_INFO"
	.align	4
        /*0000*/ 	.byte	0x02, 0x09, 0x00, 0x00, 0x02, 0x02, 0x01, 0x00, 0x02, 0x05, 0x05, 0x00, 0x03, 0x07, 0x01, 0x01
        /*0010*/ 	.byte	0x02, 0x03, 0x00, 0x00, 0x02, 0x06, 0x01, 0x00, 0x04, 0x0b, 0x08, 0x00, 0x09, 0x00, 0x00, 0x00
        /*0020*/ 	.byte	0x00, 0x00, 0x00, 0x00


//--------------------- .nv.info._Z25filter_device_kernel_smemPKfiS0_iPfS1_S1_S1_S1_ --------------------------
	.section	.nv.info._Z25filter_device_kernel_smemPKfiS0_iPfS1_S1_S1_S1_,"",@"SHT_CUDA_INFO"
	.sectionflags	@""
	.align	4


	//----- nvinfo : EIATTR_CUDA_API_VERSION
	.align		4
        /*0000*/ 	.byte	0x04, 0x37
        /*0002*/ 	.short	(.L_13 - .L_12)
.L_12:
        /*0004*/ 	.word	0x00000082


	//----- nvinfo : EIATTR_KPARAM_INFO
	.align		4
.L_13:
        /*0008*/ 	.byte	0x04, 0x17
        /*000a*/ 	.short	(.L_15 - .L_14)
.L_14:
        /*000c*/ 	.word	0x00000000
        /*0010*/ 	.short	0x0008
        /*0012*/ 	.short	0x0040
        /*0014*/ 	.byte	0x00, 0xf5, 0x21, 0x00


	//----- nvinfo : EIATTR_KPARAM_INFO
	.align		4
.L_15:
        /*0018*/ 	.byte	0x04, 0x17
        /*001a*/ 	.short	(.L_17 - .L_16)
.L_16:
        /*001c*/ 	.word	0x00000000
        /*0020*/ 	.short	0x0007
        /*0022*/ 	.short	0x0038
        /*0024*/ 	.byte	0x00, 0xf5, 0x21, 0x00


	//----- nvinfo : EIATTR_KPARAM_INFO
	.align		4
.L_17:
        /*0028*/ 	.byte	0x04, 0x17
        /*002a*/ 	.short	(.L_19 - .L_18)
.L_18:
        /*002c*/ 	.word	0x00000000
        /*0030*/ 	.short	0x0006
        /*0032*/ 	.short	0x0030
        /*0034*/ 	.byte	0x00, 0xf5, 0x21, 0x00


	//----- nvinfo : EIATTR_KPARAM_INFO
	.align		4
.L_19:
        /*0038*/ 	.byte	0x04, 0x17
        /*003a*/ 	.short	(.L_21 - .L_20)
.L_20:
        /*003c*/ 	.word	0x00000000
        /*0040*/ 	.short	0x0005
        /*0042*/ 	.short	0x0028
        /*0044*/ 	.byte	0x00, 0xf5, 0x21, 0x00


	//----- nvinfo : EIATTR_KPARAM_INFO
	.align		4
.L_21:
        /*0048*/ 	.byte	0x04, 0x17
        /*004a*/ 	.short	(.L_23 - .L_22)
.L_22:
        /*004c*/ 	.word	0x00000000
        /*0050*/ 	.short	0x0004
        /*0052*/ 	.short	0x0020
        /*0054*/ 	.byte	0x00, 0xf5, 0x21, 0x00


	//----- nvinfo : EIATTR_KPARAM_INFO
	.align		4
.L_23:
        /*0058*/ 	.byte	0x04, 0x17
        /*005a*/ 	.short	(.L_25 - .L_24)
.L_24:
        /*005c*/ 	.word	0x00000000
        /*0060*/ 	.short	0x0003
        /*0062*/ 	.short	0x0018
        /*0064*/ 	.byte	0x00, 0xf0, 0x11, 0x00


	//----- nvinfo : EIATTR_KPARAM_INFO
	.align		4
.L_25:
        /*0068*/ 	.byte	0x04, 0x17
        /*006a*/ 	.short	(.L_27 - .L_26)
.L_26:
        /*006c*/ 	.word	0x00000000
        /*0070*/ 	.short	0x0002
        /*0072*/ 	.short	0x0010
        /*0074*/ 	.byte	0x00, 0xf5, 0x21, 0x00


	//----- nvinfo : EIATTR_KPARAM_INFO
	.align		4
.L_27:
        /*0078*/ 	.byte	0x04, 0x17
        /*007a*/ 	.short	(.L_29 - .L_28)
.L_28:
        /*007c*/ 	.word	0x00000000
        /*0080*/ 	.short	0x0001
        /*0082*/ 	.short	0x0008
        /*0084*/ 	.byte	0x00, 0xf0, 0x11, 0x00


	//----- nvinfo : EIATTR_KPARAM_INFO
	.align		4
.L_29:
        /*0088*/ 	.byte	0x04, 0x17
        /*008a*/ 	.short	(.L_31 - .L_30)
.L_30:
        /*008c*/ 	.word	0x00000000
        /*0090*/ 	.short	0x0000
        /*0092*/ 	.short	0x0000
        /*0094*/ 	.byte	0x00, 0xf5, 0x21, 0x00


	//----- nvinfo : EIATTR_SPARSE_MMA_MASK
	.align		4
.L_31:
        /*0098*/ 	.byte	0x03, 0x50
        /*009a*/ 	.short	0x0000


	//----- nvinfo : EIATTR_MAXREG_COUNT
	.align		4
        /*009c*/ 	.byte	0x03, 0x1b
        /*009e*/ 	.short	0x00ff


	//----- nvinfo : EIATTR_NUM_BARRIERS
	.align		4
        /*00a0*/ 	.byte	0x02, 0x4c
        /*00a2*/ 	.byte	0x01
	.zero		1


	//----- nvinfo : EIATTR_MERCURY_ISA_VERSION
	.align		4
        /*00a4*/ 	.byte	0x03, 0x5f
        /*00a6*/ 	.short	0x0101


	//----- nvinfo : EIATTR_VRC_CTA_INIT_COUNT
	.align		4
        /*00a8*/ 	.byte	0x02, 0x4a
	.zero		1
	.zero		1


	//----- nvinfo : EIATTR_EXIT_INSTR_OFFSETS
	.align		4
        /*00ac*/ 	.byte	0x04, 0x1c
        /*00ae*/ 	.short	(.L_33 - .L_32)


	//   ....[0]....
.L_32:
        /*00b0*/ 	.word	0x00002b90


	//   ....[1]....
        /*00b4*/ 	.word	0x00002bd0


	//----- nvinfo : EIATTR_CRS_STACK_SIZE
	.align		4
.L_33:
        /*00b8*/ 	.byte	0x04, 0x1e
        /*00ba*/ 	.short	(.L_35 - .L_34)
.L_34:
        /*00bc*/ 	.word	0x00000000


	//----- nvinfo : EIATTR_CBANK_PARAM_SIZE
	.align		4
.L_35:
        /*00c0*/ 	.byte	0x03, 0x19
        /*00c2*/ 	.short	0x0048


	//----- nvinfo : EIATTR_PARAM_CBANK
	.align		4
        /*00c4*/ 	.byte	0x04, 0x0a
        /*00c6*/ 	.short	(.L_37 - .L_36)
	.align		4
.L_36:
        /*00c8*/ 	.word	index@(.nv.constant0._Z25filter_device_kernel_smemPKfiS0_iPfS1_S1_S1_S1_)
        /*00cc*/ 	.short	0x0380
        /*00ce*/ 	.short	0x0048


	//----- nvinfo : EIATTR_SW_WAR
	.align		4
.L_37:
        /*00d0*/ 	.byte	0x04, 0x36
        /*00d2*/ 	.short	(.L_39 - .L_38)
.L_38:
        /*00d4*/ 	.word	0x00000008
.L_39:


//--------------------- .nv.info._Z20filter_device_kernelPKfiS0_iPfS1_S1_S1_S1_ --------------------------
	.section	.nv.info._Z20filter_device_kernelPKfiS0_iPfS1_S1_S1_S1_,"",@"SHT_CUDA_INFO"
	.sectionflags	@""
	.align	4


	//----- nvinfo : EIATTR_CUDA_API_VERSION
	.align		4
        /*0000*/ 	.byte	0x04, 0x37
        /*0002*/ 	.short	(.L_41 - .L_40)
.L_40:
        /*0004*/ 	.word	0x00000082


	//----- nvinfo : EIATTR_KPARAM_INFO
	.align		4
.L_41:
        /*0008*/ 	.byte	0x04, 0x17
        /*000a*/ 	.short	(.L_43 - .L_42)
.L_42:
        /*000c*/ 	.word	0x00000000
        /*0010*/ 	.short	0x0008
        /*0012*/ 	.short	0x0040
        /*0014*/ 	.byte	0x00, 0xf5, 0x21, 0x00


	//----- nvinfo : EIATTR_KPARAM_INFO
	.align		4
.L_43:
        /*0018*/ 	.byte	0x04, 0x17
        /*001a*/ 	.short	(.L_45 - .L_44)
.L_44:
        /*001c*/ 	.word	0x00000000
        /*0020*/ 	.short	0x0007
        /*0022*/ 	.short	0x0038
        /*0024*/ 	.byte	0x00, 0xf5, 0x21, 0x00


	//----- nvinfo : EIATTR_KPARAM_INFO
	.align		4
.L_45:
        /*0028*/ 	.byte	0x04, 0x17
        /*002a*/ 	.short	(.L_47 - .L_46)
.L_46:
        /*002c*/ 	.word	0x00000000
        /*0030*/ 	.short	0x0006
        /*0032*/ 	.short	0x0030
        /*0034*/ 	.byte	0x00, 0xf5, 0x21, 0x00


	//----- nvinfo : EIATTR_KPARAM_INFO
	.align		4
.L_47:
        /*0038*/ 	.byte	0x04, 0x17
        /*003a*/ 	.short	(.L_49 - .L_48)
.L_48:
        /*003c*/ 	.word	0x00000000
        /*0040*/ 	.short	0x0005
        /*0042*/ 	.short	0x0028
        /*0044*/ 	.byte	0x00, 0xf5, 0x21, 0x00


	//----- nvinfo : EIATTR_KPARAM_INFO
	.align		4
.L_49:
        /*0048*/ 	.byte	0x04, 0x17
        /*004a*/ 	.short	(.L_51 - .L_50)
.L_50:
        /*004c*/ 	.word	0x00000000
        /*0050*/ 	.short	0x0004
        /*0052*/ 	.short	0x0020
        /*0054*/ 	.byte	0x00, 0xf5, 0x21, 0x00


	//----- nvinfo : EIATTR_KPARAM_INFO
	.align		4
.L_51:
        /*0058*/ 	.byte	0x04, 0x17
        /*005a*/ 	.short	(.L_53 - .L_52)
.L_52:
        /*005c*/ 	.word	0x00000000
        /*0060*/ 	.short	0x0003
        /*0062*/ 	.short	0x0018
        /*0064*/ 	.byte	0x00, 0xf0, 0x11, 0x00


	//----- nvinfo : EIATTR_KPARAM_INFO
	.align		4
.L_53:
        /*0068*/ 	.byte	0x04, 0x17
        /*006a*/ 	.short	(.L_55 - .L_54)
.L_54:
        /*006c*/ 	.word	0x00000000
        /*0070*/ 	.short	0x0002
        /*0072*/ 	.short	0x0010
        /*0074*/ 	.byte	0x00, 0xf5, 0x21, 0x00


	//----- nvinfo : EIATTR_KPARAM_INFO
	.align		4
.L_55:
        /*0078*/ 	.byte	0x04, 0x17
        /*007a*/ 	.short	(.L_57 - .L_56)
.L_56:
        /*007c*/ 	.word	0x00000000
        /*0080*/ 	.short	0x0001
        /*0082*/ 	.short	0x0008
        /*0084*/ 	.byte	0x00, 0xf0, 0x11, 0x00


	//----- nvinfo : EIATTR_KPARAM_INFO
	.align		4
.L_57:
        /*0088*/ 	.byte	0x04, 0x17
        /*008a*/ 	.short	(.L_59 - .L_58)
.L_58:
        /*008c*/ 	.word	0x00000000
        /*0090*/ 	.short	0x0000
        /*0092*/ 	.short	0x0000
        /*0094*/ 	.byte	0x00, 0xf5, 0x21, 0x00


	//----- nvinfo : EIATTR_SPARSE_MMA_MASK
	.align		4
.L_59:
        /*0098*/ 	.byte	0x03, 0x50
        /*009a*/ 	.short	0x0000


	//----- nvinfo : EIATTR_MAXREG_COUNT
	.align		4
        /*009c*/ 	.byte	0x03, 0x1b
        /*009e*/ 	.short	0x00ff


	//----- nvinfo : EIATTR_MERCURY_ISA_VERSION
	.align		4
        /*00a0*/ 	.byte	0x03, 0x5f
        /*00a2*/ 	.short	0x0101


	//----- nvinfo : EIATTR_VRC_CTA_INIT_COUNT
	.align		4
        /*00a4*/ 	.byte	0x02, 0x4a
	.zero		1
	.zero		1


	//----- nvinfo : EIATTR_EXIT_INSTR_OFFSETS
	.align		4
        /*00a8*/ 	.byte	0x04, 0x1c
        /*00aa*/ 	.short	(.L_61 - .L_60)


	//   ....[0]....
.L_60:
        /*00ac*/ 	.word	0x00000010


	//----- nvinfo : EIATTR_CBANK_PARAM_SIZE
	.align		4
.L_61:
        /*00b0*/ 	.byte	0x03, 0x19
        /*00b2*/ 	.short	0x0048


	//----- nvinfo : EIATTR_PARAM_CBANK
	.align		4
        /*00b4*/ 	.byte	0x04, 0x0a
        /*00b6*/ 	.short	(.L_63 - .L_62)
	.align		4
.L_62:
        /*00b8*/ 	.word	index@(.nv.constant0._Z20filter_device_kernelPKfiS0_iPfS1_S1_S1_S1_)
        /*00bc*/ 	.short	0x0380
        /*00be*/ 	.short	0x0048


	//----- nvinfo : EIATTR_SW_WAR
	.align		4
.L_63:
        /*00c0*/ 	.byte	0x04, 0x36
        /*00c2*/ 	.short	(.L_65 - .L_64)
.L_64:
        /*00c4*/ 	.word	0x00000008
.L_65:


//--------------------- .nv.callgraph             --------------------------
	.section	.nv.callgraph,"",@"SHT_CUDA_CALLGRAPH"
	.align	4
	.sectionentsize	8
	.align		4
        /*0000*/ 	.word	0x00000000
	.align		4
        /*0004*/ 	.word	0xffffffff
	.align		4
        /*0008*/ 	.word	0x00000000
	.align		4
        /*000c*/ 	.word	0xfffffffe
	.align		4
        /*0010*/ 	.word	0x00000000
	.align		4
        /*0014*/ 	.word	0xfffffffd
	.align		4
        /*0018*/ 	.word	0x00000000
	.align		4
        /*001c*/ 	.word	0xfffffffc


//--------------------- .text._Z25filter_device_kernel_smemPKfiS0_iPfS1_S1_S1_S1_ --------------------------
	.section	.text._Z25filter_device_kernel_smemPKfiS0_iPfS1_S1_S1_S1_,"ax",@progbits
	.align	128
.text._Z25filter_device_kernel_smemPKfiS0_iPfS1_S1_S1_S1_:
        .type           _Z25filter_device_kernel_smemPKfiS0_iPfS1_S1_S1_S1_,@function
        .size           _Z25filter_device_kernel_smemPKfiS0_iPfS1_S1_S1_S1_,(.L_x_33 - _Z25filter_device_kernel_smemPKfiS0_iPfS1_S1_S1_S1_)
        .other          _Z25filter_device_kernel_smemPKfiS0_iPfS1_S1_S1_S1_,@"STO_CUDA_ENTRY STV_DEFAULT"
_Z25filter_device_kernel_smemPKfiS0_iPfS1_S1_S1_S1_:
[----:B------:R-:W-:Y:S01]  /*0000*/  LDC R1, c[0x0][0x37c] ;  /* 0x0000df00ff017b82 */ /* 0x000fe20000000800 */
[----:B------:R-:W0:Y:S07]  /*0010*/  S2R R0, SR_TID.X ;  /* 0x0000000000007919 */ /* 0x000e2e0000002100 */
[----:B------:R-:W1:Y:S01]  /*0020*/  S2UR UR7, SR_CTAID.X ;  /* 0x00000000000779c3 */ /* 0x000e620000002500 */
[----:B------:R-:W2:Y:S01]  /*0030*/  LDCU.64 UR14, c[0x0][0x358] ;  /* 0x00006b00ff0e77ac */ /* 0x000ea20008000a00 */
[----:B------:R-:W-:Y:S06]  /*0040*/  BSSY.RECONVERGENT B0, `(.L_x_0) ;  /* 0x00001a2000007945 */ /* 0x000fec0003800200 */
[----:B------:R-:W1:Y:S08]  /*0050*/  LDC R3, c[0x0][0x360] ;  /* 0x0000d800ff037b82 */ /* 0x000e700000000800 */
[----:B------:R-:W3:Y:S01]  /*0060*/  LDC R2, c[0x0][0x398] ;  /* 0x0000e600ff027b82 */ /* 0x000ee20000000800 */
[----:B0-----:R-:W-:Y:S01]  /*0070*/  ISETP.NE.AND P0, PT, R0, RZ, PT ;  /* 0x000000ff0000720c */ /* 0x001fe20003f05270 */
[----:B-1----:R-:W-:-:S05]  /*0080*/  IMAD R3, R3, UR7, RZ ;  /* 0x0000000703037c24 */ /* 0x002fca000f8e02ff */
[----:B------:R-:W-:Y:S02]  /*0090*/  IADD3 R4, PT, PT, R3, R0, RZ ;  /* 0x0000000003047210 */ /* 0x000fe40007ffe0ff */
[----:B---3--:R-:W-:-:S04]  /*00a0*/  LEA.HI R5, R2, R2, RZ, 0x1 ;  /* 0x0000000202057211 */ /* 0x008fc800078f08ff */
[----:B------:R-:W-:Y:S01]  /*00b0*/  SHF.R.S32.HI R5, RZ, 0x1, R5 ;  /* 0x00000001ff057819 */ /* 0x000fe20000011405 */
[----:B--2---:R-:W-:Y:S06]  /*00c0*/  @!P0 BRA `(.L_x_1) ;  /* 0x0000000c006c8947 */ /* 0x004fec0003800000 */
[----:B------:R-:W-:-:S13]  /*00d0*/  ISETP.NE.AND P0, PT, R0, 0x3ff, PT ;  /* 0x000003ff0000780c */ /* 0x000fda0003f05270 */
[----:B------:R-:W-:Y:S05]  /*00e0*/  @!P0 BRA `(.L_x_2) ;  /* 0x0000000000288947 */ /* 0x000fea0003800000 */
[----:B------:R-:W0:Y:S02]  /*00f0*/  LDC.64 R6, c[0x0][0x380] ;  /* 0x0000e000ff067b82 */ /* 0x000e240000000a00 */
[----:B0-----:R-:W-:-:S06]  /*0100*/  IMAD.WIDE R6, R4, 0x4, R6 ;  /* 0x0000000404067825 */ /* 0x001fcc00078e0206 */
[----:B------:R-:W2:Y:S01]  /*0110*/  LDG.E R6, desc[UR14][R6.64] ;  /* 0x0000000e06067981 */ /* 0x000ea2000c1e1900 */
[----:B------:R-:W0:Y:S01]  /*0120*/  S2UR UR5, SR_CgaCtaId ;  /* 0x00000000000579c3 */ /* 0x000e220000008800 */
[----:B------:R-:W-:Y:S01]  /*0130*/  UMOV UR4, 0x400 ;  /* 0x0000040000047882 */ /* 0x000fe20000000000 */
[----:B------:R-:W-:Y:S01]  /*0140*/  IMAD.IADD R3, R5, 0x1, R0 ;  /* 0x0000000105037824 */ /* 0x000fe200078e0200 */
[----:B0-----:R-:W-:-:S06]  /*0150*/  ULEA UR4, UR5, UR4, 0x18 ;  /* 0x0000000405047291 */ /* 0x001fcc000f8ec0ff */
[----:B------:R-:W-:-:S05]  /*0160*/  LEA R3, R3, UR4, 0x2 ;  /* 0x0000000403037c11 */ /* 0x000fca000f8e10ff */
[----:B--2---:R3:W-:Y:S01]  /*0170*/  STS [R3], R6 ;  /* 0x0000000603007388 */ /* 0x0047e20000000800 */
[----:B------:R-:W-:Y:S05]  /*0180*/  BRA `(.L_x_3) ;  /* 0x0000001800347947 */ /* 0x000fea0003800000 */
.L_x_2:
[----:B------:R-:W0:Y:S02]  /*0190*/  LDCU UR4, c[0x0][0x388] ;  /* 0x00007100ff0477ac */ /* 0x000e240008000800 */
[----:B0-----:R-:W-:-:S04]  /*01a0*/  UIADD3 UR4, UPT, UPT, UR4, 0x3ff, URZ ;  /* 0x000003ff04047890 */ /* 0x001fc8000fffe0ff */
[----:B------:R-:W-:-:S04]  /*01b0*/  USHF.R.S32.HI UR5, URZ, 0x1f, UR4 ;  /* 0x0000001fff057899 */ /* 0x000fc80008011404 */
[----:B------:R-:W-:-:S04]  /*01c0*/  ULEA.HI UR5, UR5, UR4, URZ, 0xa ;  /* 0x0000000405057291 */ /* 0x000fc8000f8f50ff */
[----:B------:R-:W-:-:S04]  /*01d0*/  ULEA.HI.SX32 UR5, UR5, 0xffffffff, 0x16 ;  /* 0xffffffff05057891 */ /* 0x000fc8000f8fb2ff */
[----:B------:R-:W-:-:S09]  /*01e0*/  UISETP.GE.AND UP0, UPT, UR7, UR5, UPT ;  /* 0x000000050700728c */ /* 0x000fd2000bf06270 */
[----:B------:R-:W-:Y:S05]  /*01f0*/  BRA.U UP0, `(.L_x_4) ;  /* 0x0000000900fc7547 */ /* 0x000fea000b800000 */
[----:B------:R-:W-:-:S04]  /*0200*/  IADD3 R6, PT, PT, R5, 0x1, RZ ;  /* 0x0000000105067810 */ /* 0x000fc80007ffe0ff */
[C---:B------:R-:W-:Y:S02]  /*0210*/  ISETP.GE.U32.AND P0, PT, R6.reuse, 0x4, PT ;  /* 0x000000040600780c */ /* 0x040fe40003f06070 */
[----:B------:R-:W-:Y:S01]  /*0220*/  VIMNMX.U32 R8, PT, PT, R6, 0x1, !PT ;  /* 0x0000000106087848 */ /* 0x000fe20007fe0000 */
[----:B------:R-:W-:-:S03]  /*0230*/  IMAD.MOV.U32 R6, RZ, RZ, RZ ;  /* 0x000000ffff067224 */ /* 0x000fc600078e00ff */
[----:B------:R-:W-:-:S07]  /*0240*/  LOP3.LUT R7, R8, 0x3, RZ, 0xc0, !PT ;  /* 0x0000000308077812 */ /* 0x000fce00078ec0ff */
[----:B------:R-:W-:Y:S05]  /*0250*/  @!P0 BRA `(.L_x_5) ;  /* 0x0000000800948947 */ /* 0x000fea0003800000 */
[----:B------:R-:W-:Y:S01]  /*0260*/  LOP3.LUT R6, R8, 0xfffffffc, RZ, 0xc0, !PT ;  /* 0xfffffffc08067812 */ /* 0x000fe200078ec0ff */
[----:B------:R-:W-:-:S03]  /*0270*/  UMOV UR4, URZ ;  /* 0x000000ff00047c82 */ /* 0x000fc60008000000 */
[----:B------:R-:W-:-:S13]  /*0280*/  ISETP.GT.AND P0, PT, R6, RZ, PT ;  /* 0x000000ff0600720c */ /* 0x000fda0003f04270 */
[----:B------:R-:W-:Y:S05]  /*0290*/  @!P0 BRA `(.L_x_6) ;  /* 0x0000000800208947 */ /* 0x000fea0003800000 */
[----:B------:R-:W-:Y:S02]  /*02a0*/  IADD3 R8, PT, PT, R6, -UR4, RZ ;  /* 0x8000000406087c10 */ /* 0x000fe4000fffe0ff */
[----:B------:R-:W-:Y:S02]  /*02b0*/  PLOP3.LUT P0, PT, PT, PT, PT, 0x80, 0x8 ;  /* 0x000000000008781c */ /* 0x000fe40003f0f070 */
[----:B------:R-:W-:-:S13]  /*02c0*/  ISETP.GT.AND P1, PT, R8, 0xc, PT ;  /* 0x0000000c0800780c */ /* 0x000fda0003f24270 */
[----:B------:R-:W-:Y:S05]  /*02d0*/  @!P1 BRA `(.L_x_7) ;  /* 0x0000000400509947 */ /* 0x000fea0003800000 */
[----:B------:R-:W0:Y:S01]  /*02e0*/  S2UR UR6, SR_CgaCtaId ;  /* 0x00000000000679c3 */ /* 0x000e220000008800 */
[----:B------:R-:W-:Y:S01]  /*02f0*/  PLOP3.LUT P0, PT, PT, PT, PT, 0x8, 0x80 ;  /* 0x000000000080781c */ /* 0x000fe20003f0e170 */
[----:B------:R-:W-:Y:S01]  /*0300*/  VIADD R8, R6, 0xfffffff4 ;  /* 0xfffffff406087836 */ /* 0x000fe20000000000 */
[----:B------:R-:W-:-:S05]  /*0310*/  UMOV UR5, 0x400 ;  /* 0x0000040000057882 */ /* 0x000fca0000000000 */
[----:B------:R-:W1:Y:S01]  /*0320*/  LDC.64 R12, c[0x0][0x380] ;  /* 0x0000e000ff0c7b82 */ /* 0x000e620000000a00 */
[----:B0-----:R-:W-:-:S12]  /*0330*/  ULEA UR5, UR6, UR5, 0x18 ;  /* 0x0000000506057291 */ /* 0x001fd8000f8ec0ff */
.L_x_8:
[----:B0-----:R-:W-:-:S05]  /*0340*/  IADD3 R21, PT, PT, R4, UR4, RZ ;  /* 0x0000000404157c10 */ /* 0x001fca000fffe0ff */
[----:B-1----:R-:W-:-:S04]  /*0350*/  IMAD.WIDE.U32 R18, R21, 0x4, R12 ;  /* 0x0000000415127825 */ /* 0x002fc800078e000c */
[----:B------:R-:W-:Y:S02]  /*0360*/  VIADD R11, R21, 0x1 ;  /* 0x00000001150b7836 */ /* 0x000fe40000000000 */
[----:B------:R0:W2:Y:S02]  /*0370*/  LDG.E R18, desc[UR14][R18.64] ;  /* 0x0000000e12127981 */ /* 0x0000a4000c1e1900 */
[----:B------:R-:W-:-:S05]  /*0380*/  IMAD.WIDE.U32 R10, R11, 0x4, R12 ;  /* 0x000000040b0a7825 */ /* 0x000fca00078e000c */
[----:B------:R1:W3:Y:S01]  /*0390*/  LDG.E R20, desc[UR14][R10.64] ;  /* 0x0000000e0a147981 */ /* 0x0002e2000c1e1900 */
[----:B------:R-:W-:Y:S01]  /*03a0*/  UIADD3 UR6, UPT, UPT, UR4, 0x4, URZ ;  /* 0x0000000404067890 */ /* 0x000fe2000fffe0ff */
[C---:B------:R-:W-:Y:S01]  /*03b0*/  IADD3 R15, PT, PT, R21.reuse, 0x2, RZ ;  /* 0x00000002150f7810 */ /* 0x040fe20007ffe0ff */
[----:B------:R-:W-:Y:S01]  /*03c0*/  UIADD3 UR8, UPT, UPT, UR4, 0x8, URZ ;  /* 0x0000000804087890 */ /* 0x000fe2000fffe0ff */
[C---:B------:R-:W-:Y:S02]  /*03d0*/  VIADD R17, R21.reuse, 0x5 ;  /* 0x0000000515117836 */ /* 0x040fe40000000000 */
[----:B------:R-:W-:Y:S01]  /*03e0*/  VIADD R25, R21, 0x7 ;  /* 0x0000000715197836 */ /* 0x000fe20000000000 */
[----:B------:R-:W-:Y:S01]  /*03f0*/  IADD3 R23, PT, PT, R4, UR6, RZ ;  /* 0x0000000604177c10 */ /* 0x000fe2000fffe0ff */
[----:B------:R-:W-:Y:S01]  /*0400*/  IMAD.WIDE.U32 R14, R15, 0x4, R12 ;  /* 0x000000040f0e7825 */ /* 0x000fe200078e000c */
[----:B0-----:R-:W-:-:S03]  /*0410*/  IADD3 R19, PT, PT, R21, 0x6, RZ ;  /* 0x0000000615137810 */ /* 0x001fc60007ffe0ff */
[--C-:B------:R-:W-:Y:S01]  /*0420*/  IMAD.WIDE.U32 R22, R23, 0x4, R12.reuse ;  /* 0x0000000417167825 */ /* 0x100fe200078e000c */
[----:B------:R0:W4:Y:S03]  /*0430*/  LDG.E R9, desc[UR14][R14.64] ;  /* 0x0000000e0e097981 */ /* 0x000126000c1e1900 */
[----:B------:R-:W-:Y:S01]  /*0440*/  VIADD R29, R21, 0x3 ;  /* 0x00000003151d7836 */ /* 0x000fe20000000000 */
[----:B------:R5:W4:Y:S01]  /*0450*/  LDG.E R24, desc[UR14][R22.64] ;  /* 0x0000000e16187981 */ /* 0x000b22000c1e1900 */
[----:B-1----:R-:W-:-:S04]  /*0460*/  IMAD.WIDE.U32 R10, R17, 0x4, R12 ;  /* 0x00000004110a7825 */ /* 0x002fc800078e000c */
[--C-:B------:R-:W-:Y:S01]  /*0470*/  IMAD.WIDE.U32 R16, R19, 0x4, R12.reuse ;  /* 0x0000000413107825 */ /* 0x100fe200078e000c */
[----:B------:R-:W-:Y:S01]  /*0480*/  IADD3 R19, PT, PT, R4, UR8, RZ ;  /* 0x0000000804137c10 */ /* 0x000fe2000fffe0ff */
[----:B------:R-:W-:Y:S02]  /*0490*/  UIADD3 UR9, UPT, UPT, UR4, 0xc, URZ ;  /* 0x0000000c04097890 */ /* 0x000fe4000fffe0ff */
[----:B------:R-:W-:Y:S01]  /*04a0*/  IADD3 R26, PT, PT, R5, UR4, RZ ;  /* 0x00000004051a7c10 */ /* 0x000fe2000fffe0ff */
[--C-:B0-----:R-:W-:Y:S01]  /*04b0*/  IMAD.WIDE.U32 R14, R25, 0x4, R12.reuse ;  /* 0x00000004190e7825 */ /* 0x101fe200078e000c */
[----:B------:R0:W4:Y:S03]  /*04c0*/  LDG.E R27, desc[UR14][R16.64] ;  /* 0x0000000e101b7981 */ /* 0x000126000c1e1900 */
[----:B-----5:R-:W-:Y:S01]  /*04d0*/  VIADD R23, R21, 0x9 ;  /* 0x0000000915177836 */ /* 0x020fe20000000000 */
[----:B------:R1:W5:Y:S01]  /*04e0*/  LDG.E R25, desc[UR14][R14.64] ;  /* 0x0000000e0e197981 */ /* 0x000362000c1e1900 */
[----:B------:R-:W-:Y:S01]  /*04f0*/  IMAD.WIDE.U32 R28, R29, 0x4, R12 ;  /* 0x000000041d1c7825 */ /* 0x000fe200078e000c */
[----:B------:R-:W-:-:S02]  /*0500*/  LEA R26, R26, UR5, 0x2 ;  /* 0x000000051a1a7c11 */ /* 0x000fc4000f8e10ff */
[----:B------:R-:W5:Y:S01]  /*0510*/  LDG.E R11, desc[UR14][R10.64] ;  /* 0x0000000e0a0b7981 */ /* 0x000f62000c1e1900 */
[----:B0-----:R-:W-:-:S03]  /*0520*/  IMAD.WIDE.U32 R16, R19, 0x4, R12 ;  /* 0x0000000413107825 */ /* 0x001fc600078e000c */
[----:B------:R0:W5:Y:S01]  /*0530*/  LDG.E R29, desc[UR14][R28.64] ;  /* 0x0000000e1c1d7981 */ /* 0x000162000c1e1900 */
[----:B-1----:R-:W-:-:S04]  /*0540*/  IMAD.WIDE.U32 R14, R23, 0x4, R12 ;  /* 0x00000004170e7825 */ /* 0x002fc800078e000c */
[----:B------:R-:W-:Y:S01]  /*0550*/  VIADD R23, R21, 0xa ;  /* 0x0000000a15177836 */ /* 0x000fe20000000000 */
[----:B------:R1:W5:Y:S03]  /*0560*/  LDG.E R10, desc[UR14][R16.64] ;  /* 0x0000000e100a7981 */ /* 0x000366000c1e1900 */
[----:B------:R-:W-:Y:S01]  /*0570*/  IMAD.WIDE.U32 R22, R23, 0x4, R12 ;  /* 0x0000000417167825 */ /* 0x000fe200078e000c */
[----:B0-----:R-:W-:Y:S01]  /*0580*/  IADD3 R28, PT, PT, R21, 0xb, RZ ;  /* 0x0000000b151c7810 */ /* 0x001fe20007ffe0ff */
[----:B------:R0:W5:Y:S02]  /*0590*/  LDG.E R19, desc[UR14][R14.64] ;  /* 0x0000000e0e137981 */ /* 0x000164000c1e1900 */
[----:B-1----:R-:W-:-:S04]  /*05a0*/  VIADD R17, R4, UR9 ;  /* 0x0000000904117c36 */ /* 0x002fc80008000000 */
[----:B------:R-:W-:-:S04]  /*05b0*/  IMAD.WIDE.U32 R16, R17, 0x4, R12 ;  /* 0x0000000411107825 */ /* 0x000fc800078e000c */
[----:B0-----:R-:W-:Y:S02]  /*05c0*/  IMAD.WIDE.U32 R14, R28, 0x4, R12 ;  /* 0x000000041c0e7825 */ /* 0x001fe400078e000c */
[----:B------:R0:W5:Y:S04]  /*05d0*/  LDG.E R16, desc[UR14][R16.64] ;  /* 0x0000000e10107981 */ /* 0x000168000c1e1900 */
[----:B------:R-:W5:Y:S01]  /*05e0*/  LDG.E R28, desc[UR14][R14.64] ;  /* 0x0000000e0e1c7981 */ /* 0x000f62000c1e1900 */
[----:B0-----:R-:W-:-:S03]  /*05f0*/  VIADD R17, R21, 0xe ;  /* 0x0000000e15117836 */ /* 0x001fc60000000000 */
[----:B--2---:R0:W-:Y:S04]  /*0600*/  STS [R26+0xffc], R18 ;  /* 0x000ffc121a007388 */ /* 0x0041e80000000800 */
[----:B0-----:R0:W2:Y:S02]  /*0610*/  LDG.E R18, desc[UR14][R22.64] ;  /* 0x0000000e16127981 */ /* 0x0010a4000c1e1900 */
[----:B0-----:R-:W-:-:S05]  /*0620*/  IADD3 R23, PT, PT, R21, 0xd, RZ ;  /* 0x0000000d15177810 */ /* 0x001fca0007ffe0ff */
[--C-:B------:R-:W-:Y:S01]  /*0630*/  IMAD.WIDE.U32 R14, R23, 0x4, R12.reuse ;  /* 0x00000004170e7825 */ /* 0x100fe200078e000c */
[----:B------:R-:W-:Y:S01]  /*0640*/  IADD3 R23, PT, PT, R21, 0xf, RZ ;  /* 0x0000000f15177810 */ /* 0x000fe20007ffe0ff */
[----:B---3--:R0:W-:Y:S04]  /*0650*/  STS [R26+0x1000], R20 ;  /* 0x001000141a007388 */ /* 0x0081e80000000800 */
[--C-:B------:R-:W-:Y:S01]  /*0660*/  IMAD.WIDE.U32 R22, R23, 0x4, R12.reuse ;  /* 0x0000000417167825 */ /* 0x100fe200078e000c */
[----:B------:R1:W3:Y:S03]  /*0670*/  LDG.E R14, desc[UR14][R14.64] ;  /* 0x0000000e0e0e7981 */ /* 0x0002e6000c1e1900 */
[----:B0-----:R-:W-:-:S02]  /*0680*/  IMAD.WIDE.U32 R20, R17, 0x4, R12 ;  /* 0x0000000411147825 */ /* 0x001fc400078e000c */
[----:B------:R-:W3:Y:S04]  /*0690*/  LDG.E R22, desc[UR14][R22.64] ;  /* 0x0000000e16167981 */ /* 0x000ee8000c1e1900 */
[----:B------:R0:W3:Y:S01]  /*06a0*/  LDG.E R20, desc[UR14][R20.64] ;  /* 0x0000000e14147981 */ /* 0x0000e2000c1e1900 */
[----:B-1----:R-:W-:-:S05]  /*06b0*/  VIADD R15, R5, UR6 ;  /* 0x00000006050f7c36 */ /* 0x002fca0008000000 */
[----:B------:R-:W-:Y:S02]  /*06c0*/  LEA R17, R15, UR5, 0x2 ;  /* 0x000000050f117c11 */ /* 0x000fe4000f8e10ff */
[C---:B------:R-:W-:Y:S01]  /*06d0*/  IADD3 R15, PT, PT, R5.reuse, UR8, RZ ;  /* 0x00000008050f7c10 */ /* 0x040fe2000fffe0ff */
[----:B0-----:R-:W-:-:S03]  /*06e0*/  VIADD R21, R5, UR9 ;  /* 0x0000000905157c36 */ /* 0x001fc60008000000 */
[----:B------:R-:W-:Y:S01]  /*06f0*/  LEA R15, R15, UR5, 0x2 ;  /* 0x000000050f0f7c11 */ /* 0x000fe2000f8e10ff */
[----:B----4-:R0:W-:Y:S01]  /*0700*/  STS [R26+0x1004], R9 ;  /* 0x001004091a007388 */ /* 0x0101e20000000800 */
[----:B------:R-:W-:-:S03]  /*0710*/  LEA R21, R21, UR5, 0x2 ;  /* 0x0000000515157c11 */ /* 0x000fc6000f8e10ff */
[----:B-----5:R0:W-:Y:S01]  /*0720*/  STS [R26+0x1008], R29 ;  /* 0x0010081d1a007388 */ /* 0x0201e20000000800 */
[----:B------:R-:W-:-:S03]  /*0730*/  UIADD3 UR4, UPT, UPT, UR4, 0x10, URZ ;  /* 0x0000001004047890 */ /* 0x000fc6000fffe0ff */
[----:B------:R0:W-:Y:S04]  /*0740*/  STS [R17+0xffc], R24 ;  /* 0x000ffc1811007388 */ /* 0x0001e80000000800 */
[----:B------:R0:W-:Y:S04]  /*0750*/  STS [R17+0x1000], R11 ;  /* 0x0010000b11007388 */ /* 0x0001e80000000800 */
[----:B------:R0:W-:Y:S04]  /*0760*/  STS [R17+0x1004], R27 ;  /* 0x0010041b11007388 */ /* 0x0001e80000000800 */
[----:B------:R0:W-:Y:S04]  /*0770*/  STS [R17+0x1008], R25 ;  /* 0x0010081911007388 */ /* 0x0001e80000000800 */
[----:B------:R0:W-:Y:S04]  /*0780*/  STS [R15+0xffc], R10 ;  /* 0x000ffc0a0f007388 */ /* 0x0001e80000000800 */
[----:B------:R0:W-:Y:S04]  /*0790*/  STS [R15+0x1000], R19 ;  /* 0x001000130f007388 */ /* 0x0001e80000000800 */
[----:B------:R0:W-:Y:S01]  /*07a0*/  STS [R15+0x1008], R28 ;  /* 0x0010081c0f007388 */ /* 0x0001e20000000800 */
[----:B------:R-:W-:-:S03]  /*07b0*/  ISETP.LE.AND P1, PT, R8, UR4, PT ;  /* 0x0000000408007c0c */ /* 0x000fc6000bf23270 */
[----:B--2---:R0:W-:Y:S04]  /*07c0*/  STS [R15+0x1004], R18 ;  /* 0x001004120f007388 */ /* 0x0041e80000000800 */
[----:B------:R0:W-:Y:S04]  /*07d0*/  STS [R21+0xffc], R16 ;  /* 0x000ffc1015007388 */ /* 0x0001e80000000800 */
[----:B---3--:R0:W-:Y:S04]  /*07e0*/  STS [R21+0x1000], R14 ;  /* 0x0010000e15007388 */ /* 0x0081e80000000800 */
[----:B------:R0:W-:Y:S04]  /*07f0*/  STS [R21+0x1008], R22 ;  /* 0x0010081615007388 */ /* 0x0001e80000000800 */
[----:B------:R0:W-:Y:S01]  /*0800*/  STS [R21+0x1004], R20 ;  /* 0x0010041415007388 */ /* 0x0001e20000000800 */
[----:B------:R-:W-:Y:S05]  /*0810*/  @!P1 BRA `(.L_x_8) ;  /* 0xfffffff800c89947 */ /* 0x000fea000383ffff */
.L_x_7:
[----:B------:R-:W-:-:S04]  /*0820*/  IADD3 R8, PT, PT, R6, -UR4, RZ ;  /* 0x8000000406087c10 */ /* 0x000fc8000fffe0ff */
[----:B------:R-:W-:-:S13]  /*0830*/  ISETP.GT.AND P1, PT, R8, 0x4, PT ;  /* 0x000000040800780c */ /* 0x000fda0003f24270 */
[----:B------:R-:W-:Y:S05]  /*0840*/  @!P1 BRA `(.L_x_9) ;  /* 0x0000000000ac9947 */ /* 0x000fea0003800000 */
[----:B0-----:R-:W0:Y:S01]  /*0850*/  LDC.64 R20, c[0x0][0x380] ;  /* 0x0000e000ff147b82 */ /* 0x001e220000000a00 */
[----:B------:R-:W-:Y:S01]  /*0860*/  VIADD R9, R4, UR4 ;  /* 0x0000000404097c36 */ /* 0x000fe20008000000 */
[----:B------:R-:W-:-:S04]  /*0870*/  UIADD3 UR5, UPT, UPT, UR4, 0x4, URZ ;  /* 0x0000000404057890 */ /* 0x000fc8000fffe0ff */
[C---:B------:R-:W-:Y:S01]  /*0880*/  IADD3 R11, PT, PT, R9.reuse, 0x3, RZ ;  /* 0x00000003090b7810 */ /* 0x040fe20007ffe0ff */
[C---:B------:R-:W-:Y:S01]  /*0890*/  VIADD R17, R9.reuse, 0x2 ;  /* 0x0000000209117836 */ /* 0x040fe20000000000 */
[C---:B------:R-:W-:Y:S01]  /*08a0*/  IADD3 R19, PT, PT, R9.reuse, 0x1, RZ ;  /* 0x0000000109137810 */ /* 0x040fe20007ffe0ff */
[----:B------:R-:W-:Y:S01]  /*08b0*/  VIADD R15, R4, UR5 ;  /* 0x00000005040f7c36 */ /* 0x000fe20008000000 */
[C---:B------:R-:W-:Y:S01]  /*08c0*/  IADD3 R13, PT, PT, R9.reuse, 0x5, RZ ;  /* 0x00000005090d7810 */ /* 0x040fe20007ffe0ff */
[C---:B------:R-:W-:Y:S01]  /*08d0*/  VIADD R25, R9.reuse, 0x6 ;  /* 0x0000000609197836 */ /* 0x040fe20000000000 */
[C---:B------:R-:W-:Y:S01]  /*08e0*/  IADD3 R27, PT, PT, R9.reuse, 0x7, RZ ;  /* 0x00000007091b7810 */ /* 0x040fe20007ffe0ff */
[----:B0-----:R-:W-:-:S04]  /*08f0*/  IMAD.WIDE.U32 R22, R9, 0x4, R20 ;  /* 0x0000000409167825 */ /* 0x001fc800078e0014 */
[--C-:B------:R-:W-:Y:S02]  /*0900*/  IMAD.WIDE.U32 R8, R11, 0x4, R20.reuse ;  /* 0x000000040b087825 */ /* 0x100fe400078e0014 */
[----:B------:R0:W2:Y:S02]  /*0910*/  LDG.E R22, desc[UR14][R22.64] ;  /* 0x0000000e16167981 */ /* 0x0000a4000c1e1900 */
[--C-:B------:R-:W-:Y:S02]  /*0920*/  IMAD.WIDE.U32 R18, R19, 0x4, R20.reuse ;  /* 0x0000000413127825 */ /* 0x100fe400078e0014 */
[----:B------:R-:W3:Y:S02]  /*0930*/  LDG.E R8, desc[UR14][R8.64] ;  /* 0x0000000e08087981 */ /* 0x000ee4000c1e1900 */
[--C-:B------:R-:W-:Y:S02]  /*0940*/  IMAD.WIDE.U32 R16, R17, 0x4, R20.reuse ;  /* 0x0000000411107825 */ /* 0x100fe400078e0014 */
[----:B------:R1:W4:Y:S02]  /*0950*/  LDG.E R18, desc[UR14][R18.64] ;  /* 0x0000000e12127981 */ /* 0x000324000c1e1900 */
[----:B------:R-:W-:-:S02]  /*0960*/  IMAD.WIDE.U32 R14, R15, 0x4, R20 ;  /* 0x000000040f0e7825 */ /* 0x000fc400078e0014 */
[----:B------:R-:W5:Y:S02]  /*0970*/  LDG.E R16, desc[UR14][R16.64] ;  /* 0x0000000e10107981 */ /* 0x000f64000c1e1900 */
[--C-:B------:R-:W-:Y:S02]  /*0980*/  IMAD.WIDE.U32 R12, R13, 0x4, R20.reuse ;  /* 0x000000040d0c7825 */ /* 0x100fe400078e0014 */
[----:B------:R-:W5:Y:S02]  /*0990*/  LDG.E R14, desc[UR14][R14.64] ;  /* 0x0000000e0e0e7981 */ /* 0x000f64000c1e1900 */
[--C-:B------:R-:W-:Y:S02]  /*09a0*/  IMAD.WIDE.U32 R10, R25, 0x4, R20.reuse ;  /* 0x00000004190a7825 */ /* 0x100fe400078e0014 */
[----:B------:R-:W5:Y:S02]  /*09b0*/  LDG.E R12, desc[UR14][R12.64] ;  /* 0x0000000e0c0c7981 */ /* 0x000f64000c1e1900 */
[----:B------:R-:W-:-:S02]  /*09c0*/  IMAD.WIDE.U32 R20, R27, 0x4, R20 ;  /* 0x000000041b147825 */ /* 0x000fc400078e0014 */
[----:B------:R-:W5:Y:S04]  /*09d0*/  LDG.E R10, desc[UR14][R10.64] ;  /* 0x0000000e0a0a7981 */ /* 0x000f68000c1e1900 */
[----:B------:R-:W5:Y:S01]  /*09e0*/  LDG.E R20, desc[UR14][R20.64] ;  /* 0x0000000e14147981 */ /* 0x000f62000c1e1900 */
[----:B------:R-:W1:Y:S01]  /*09f0*/  S2R R24, SR_CgaCtaId ;  /* 0x0000000000187919 */ /* 0x000e620000008800 */
[----:B0-----:R-:W-:Y:S02]  /*0a00*/  MOV R23, 0x400 ;  /* 0x0000040000177802 */ /* 0x001fe40000000f00 */
[C---:B-1----:R-:W-:Y:S02]  /*0a10*/  IADD3 R19, PT, PT, R5.reuse, UR5, RZ ;  /* 0x0000000505137c10 */ /* 0x042fe4000fffe0ff */
[----:B------:R-:W-:Y:S01]  /*0a20*/  LEA R24, R24, R23, 0x18 ;  /* 0x0000001718187211 */ /* 0x000fe200078ec0ff */
[----:B------:R-:W-:-:S03]  /*0a30*/  VIADD R23, R5, UR4 ;  /* 0x0000000405177c36 */ /* 0x000fc60008000000 */
[----:B------:R-:W-:Y:S01]  /*0a40*/  LEA R19, R19, R24, 0x2 ;  /* 0x0000001813137211 */ /* 0x000fe200078e10ff */
[----:B------:R-:W-:Y:S01]  /*0a50*/  IMAD R23, R23, 0x4, R24 ;  /* 0x0000000417177824 */ /* 0x000fe200078e0218 */
[----:B------:R-:W-:Y:S01]  /*0a60*/  PLOP3.LUT P0, PT, PT, PT, PT, 0x8, 0x80 ;  /* 0x000000000080781c */ /* 0x000fe20003f0e170 */
[----:B------:R-:W-:-:S03]  /*0a70*/  UIADD3 UR4, UPT, UPT, UR4, 0x8, URZ ;  /* 0x0000000804047890 */ /* 0x000fc6000fffe0ff */
[----:B--2---:R1:W-:Y:S04]  /*0a80*/  STS [R23+0xffc], R22 ;  /* 0x000ffc1617007388 */ /* 0x0043e80000000800 */
[----:B---3--:R1:W-:Y:S04]  /*0a90*/  STS [R23+0x1008], R8 ;  /* 0x0010080817007388 */ /* 0x0083e80000000800 */
[----:B----4-:R1:W-:Y:S04]  /*0aa0*/  STS [R23+0x1000], R18 ;  /* 0x0010001217007388 */ /* 0x0103e80000000800 */
[----:B-----5:R1:W-:Y:S04]  /*0ab0*/  STS [R23+0x1004], R16 ;  /* 0x0010041017007388 */ /* 0x0203e80000000800 */
[----:B------:R1:W-:Y:S04]  /*0ac0*/  STS [R19+0xffc], R14 ;  /* 0x000ffc0e13007388 */ /* 0x0003e80000000800 */
[----:B------:R1:W-:Y:S04]  /*0ad0*/  STS [R19+0x1000], R12 ;  /* 0x0010000c13007388 */ /* 0x0003e80000000800 */
[----:B------:R1:W-:Y:S04]  /*0ae0*/  STS [R19+0x1004], R10 ;  /* 0x0010040a13007388 */ /* 0x0003e80000000800 */
[----:B------:R1:W-:Y:S02]  /*0af0*/  STS [R19+0x1008], R20 ;  /* 0x0010081413007388 */ /* 0x0003e40000000800 */
.L_x_9:
[----:B------:R-:W-:-:S13]  /*0b00*/  ISETP.EQ.AND P1, PT, R6, UR4, PT ;  /* 0x0000000406007c0c */ /* 0x000fda000bf22270 */
[----:B------:R-:W-:Y:S05]  /*0b10*/  @!P0 BRA P1, `(.L_x_5) ;  /* 0x0000000000648947 */ /* 0x000fea0000800000 */
.L_x_6:
[----:B------:R-:W2:Y:S01]  /*0b20*/  S2UR UR6, SR_CgaCtaId ;  /* 0x00000000000679c3 */ /* 0x000ea20000008800 */
[----:B------:R-:W-:-:S07]  /*0b30*/  UMOV UR5, 0x400 ;  /* 0x0000040000057882 */ /* 0x000fce0000000000 */
[----:B01----:R-:W0:Y:S01]  /*0b40*/  LDC.64 R8, c[0x0][0x380] ;  /* 0x0000e000ff087b82 */ /* 0x003e220000000a00 */
[----:B--2---:R-:W-:-:S12]  /*0b50*/  ULEA UR5, UR6, UR5, 0x18 ;  /* 0x0000000506057291 */ /* 0x004fd8000f8ec0ff */
.L_x_10:
[----:B------:R-:W-:-:S04]  /*0b60*/  VIADD R13, R4, UR4 ;  /* 0x00000004040d7c36 */ /* 0x000fc80008000000 */
[C---:B------:R-:W-:Y:S01]  /*0b70*/  VIADD R17, R13.reuse, 0x2 ;  /* 0x000000020d117836 */ /* 0x040fe20000000000 */
[C---:B------:R-:W-:Y:S02]  /*0b80*/  IADD3 R15, PT, PT, R13.reuse, 0x1, RZ ;  /* 0x000000010d0f7810 */ /* 0x040fe40007ffe0ff */
[C---:B------:R-:W-:Y:S01]  /*0b90*/  IADD3 R11, PT, PT, R13.reuse, 0x3, RZ ;  /* 0x000000030d0b7810 */ /* 0x040fe20007ffe0ff */
[----:B0-2---:R-:W-:-:S04]  /*0ba0*/  IMAD.WIDE.U32 R12, R13, 0x4, R8 ;  /* 0x000000040d0c7825 */ /* 0x005fc800078e0008 */
[--C-:B------:R-:W-:Y:S02]  /*0bb0*/  IMAD.WIDE.U32 R14, R15, 0x4, R8.reuse ;  /* 0x000000040f0e7825 */ /* 0x100fe400078e0008 */
[----:B------:R-:W2:Y:S02]  /*0bc0*/  LDG.E R12, desc[UR14][R12.64] ;  /* 0x0000000e0c0c7981 */ /* 0x000ea4000c1e1900 */
[--C-:B------:R-:W-:Y:S02]  /*0bd0*/  IMAD.WIDE.U32 R16, R17, 0x4, R8.reuse ;  /* 0x0000000411107825 */ /* 0x100fe400078e0008 */
[----:B------:R-:W3:Y:S02]  /*0be0*/  LDG.E R14, desc[UR14][R14.64] ;  /* 0x0000000e0e0e7981 */ /* 0x000ee4000c1e1900 */
[----:B------:R-:W-:Y:S02]  /*0bf0*/  IMAD.WIDE.U32 R10, R11, 0x4, R8 ;  /* 0x000000040b0a7825 */ /* 0x000fe400078e0008 */
[----:B------:R-:W4:Y:S04]  /*0c00*/  LDG.E R16, desc[UR14][R16.64] ;  /* 0x0000000e10107981 */ /* 0x000f28000c1e1900 */
[----:B------:R-:W5:Y:S01]  /*0c10*/  LDG.E R10, desc[UR14][R10.64] ;  /* 0x0000000e0a0a7981 */ /* 0x000f62000c1e1900 */
[----:B------:R-:W-:Y:S01]  /*0c20*/  VIADD R18, R5, UR4 ;  /* 0x0000000405127c36 */ /* 0x000fe20008000000 */
[----:B------:R-:W-:-:S04]  /*0c30*/  UIADD3 UR4, UPT, UPT, UR4, 0x4, URZ ;  /* 0x0000000404047890 */ /* 0x000fc8000fffe0ff */
[----:B------:R-:W-:Y:S02]  /*0c40*/  LEA R19, R18, UR5, 0x2 ;  /* 0x0000000512137c11 */ /* 0x000fe4000f8e10ff */
[----:B------:R-:W-:-:S03]  /*0c50*/  ISETP.NE.AND P0, PT, R6, UR4, PT ;  /* 0x0000000406007c0c */ /* 0x000fc6000bf05270 */
[----:B--2---:R2:W-:Y:S04]  /*0c60*/  STS [R19+0xffc], R12 ;  /* 0x000ffc0c13007388 */ /* 0x0045e80000000800 */
[----:B---3--:R2:W-:Y:S04]  /*0c70*/  STS [R19+0x1000], R14 ;  /* 0x0010000e13007388 */ /* 0x0085e80000000800 */
[----:B----4-:R2:W-:Y:S04]  /*0c80*/  STS [R19+0x1004], R16 ;  /* 0x0010041013007388 */ /* 0x0105e80000000800 */
[----:B-----5:R2:W-:Y:S01]  /*0c90*/  STS [R19+0x1008], R10 ;  /* 0x0010080a13007388 */ /* 0x0205e20000000800 */
[----:B------:R-:W-:Y:S05]  /*0ca0*/  @P0 BRA `(.L_x_10) ;  /* 0xfffffffc00ac0947 */ /* 0x000fea000383ffff */
.L_x_5:
[----:B------:R-:W-:-:S13]  /*0cb0*/  ISETP.NE.AND P0, PT, R7, RZ, PT ;  /* 0x000000ff0700720c */ /* 0x000fda0003f05270 */
[----:B------:R-:W-:Y:S05]  /*0cc0*/  @!P0 BRA `(.L_x_3) ;  /* 0x0000000c00648947 */ /* 0x000fea0003800000 */
[----:B-12---:R-:W1:Y:S01]  /*0cd0*/  S2R R12, SR_CgaCtaId ;  /* 0x00000000000c7919 */ /* 0x006e620000008800 */
[----:B0-----:R-:W0:Y:S01]  /*0ce0*/  LDC.64 R8, c[0x0][0x380] ;  /* 0x0000e000ff087b82 */ /* 0x001e220000000a00 */
[----:B------:R-:W-:Y:S02]  /*0cf0*/  MOV R11, 0x400 ;  /* 0x00000400000b7802 */ /* 0x000fe40000000f00 */
[----:B------:R-:W-:Y:S02]  /*0d00*/  IADD3 R10, PT, PT, R5, R6, RZ ;  /* 0x00000006050a7210 */ /* 0x000fe40007ffe0ff */
[----:B------:R-:W-:Y:S02]  /*0d10*/  IADD3 R3, PT, PT, R6, 0x3ff, R3 ;  /* 0x000003ff06037810 */ /* 0x000fe40007ffe003 */
[----:B-1----:R-:W-:-:S05]  /*0d20*/  LEA R11, R12, R11, 0x18 ;  /* 0x0000000b0c0b7211 */ /* 0x002fca00078ec0ff */
[----:B------:R-:W-:Y:S01]  /*0d30*/  IMAD R10, R10, 0x4, R11 ;  /* 0x000000040a0a7824 */ /* 0x000fe200078e020b */
[----:B------:R-:W-:-:S03]  /*0d40*/  IADD3 R11, PT, PT, -R7, RZ, RZ ;  /* 0x000000ff070b7210 */ /* 0x000fc60007ffe1ff */
[----:B------:R-:W-:-:S07]  /*0d50*/  VIADD R10, R10, 0xffc ;  /* 0x00000ffc0a0a7836 */ /* 0x000fce0000000000 */
.L_x_11:
[----:B0-----:R-:W-:-:S06]  /*0d60*/  IMAD.WIDE.U32 R6, R3, 0x4, R8 ;  /* 0x0000000403067825 */ /* 0x001fcc00078e0008 */
[----:B------:R-:W2:Y:S01]  /*0d70*/  LDG.E R7, desc[UR14][R6.64] ;  /* 0x0000000e06077981 */ /* 0x000ea2000c1e1900 */
[----:B------:R-:W-:Y:S01]  /*0d80*/  IADD3 R11, PT, PT, R11, 0x1, RZ ;  /* 0x000000010b0b7810 */ /* 0x000fe20007ffe0ff */
[----:B------:R-:W-:-:S03]  /*0d90*/  VIADD R3, R3, 0x1 ;  /* 0x0000000103037836 */ /* 0x000fc60000000000 */
[----:B------:R-:W-:Y:S01]  /*0da0*/  ISETP.NE.AND P0, PT, R11, RZ, PT ;  /* 0x000000ff0b00720c */ /* 0x000fe20003f05270 */
[----:B--2---:R0:W-:Y:S02]  /*0db0*/  STS [R10], R7 ;  /* 0x000000070a007388 */ /* 0x0041e40000000800 */
[----:B0-----:R-:W-:-:S10]  /*0dc0*/  IADD3 R10, PT, PT, R10, 0x4, RZ ;  /* 0x000000040a0a7810 */ /* 0x001fd40007ffe0ff */
[----:B------:R-:W-:Y:S05]  /*0dd0*/  @P0 BRA `(.L_x_11) ;  /* 0xfffffffc00e00947 */ /* 0x000fea000383ffff */
[----:B------:R-:W-:Y:S05]  /*0de0*/  BRA `(.L_x_3) ;  /* 0x0000000c001c7947 */ /* 0x000fea0003800000 */
.L_x_4:
[----:B------:R-:W0:Y:S02]  /*0df0*/  LDC.64 R6, c[0x0][0x380] ;  /* 0x0000e000ff067b82 */ /* 0x000e240000000a00 */
[----:B0-----:R-:W-:-:S06]  /*0e00*/  IMAD.WIDE R6, R4, 0x4, R6 ;  /* 0x0000000404067825 */ /* 0x001fcc00078e0206 */
[----:B------:R-:W2:Y:S01]  /*0e10*/  LDG.E R6, desc[UR14][R6.64] ;  /* 0x0000000e06067981 */ /* 0x000ea2000c1e1900 */
[----:B------:R-:W-:Y:S01]  /*0e20*/  MOV R3, 0x400 ;  /* 0x0000040000037802 */ /* 0x000fe20000000f00 */
[----:B------:R-:W0:Y:S03]  /*0e30*/  S2R R8, SR_CgaCtaId ;  /* 0x0000000000087919 */ /* 0x000e260000008800 */
[----:B0-----:R-:W-:-:S05]  /*0e40*/  LEA R8, R8, R3, 0x18 ;  /* 0x0000000308087211 */ /* 0x001fca00078ec0ff */
[----:B------:R-:W-:-:S05]  /*0e50*/  IMAD R3, R5, 0x4, R8 ;  /* 0x0000000405037824 */ /* 0x000fca00078e0208 */
[----:B--2---:R4:W-:Y:S01]  /*0e60*/  STS [R3+0xffc], R6 ;  /* 0x000ffc0603007388 */ /* 0x0049e20000000800 */
[----:B------:R-:W-:Y:S05]  /*0e70*/  BRA `(.L_x_3) ;  /* 0x0000000800f87947 */ /* 0x000fea0003800000 */
.L_x_1:
[----:B------:R-:W-:-:S09]  /*0e80*/  UISETP.NE.AND UP0, UPT, UR7, URZ, UPT ;  /* 0x000000ff0700728c */ /* 0x000fd2000bf05270 */
[----:B------:R-:W-:Y:S05]  /*0e90*/  BRA.U !UP0, `(.L_x_12) ;  /* 0x0000000908d07547 */ /* 0x000fea000b800000 */
[----:B------:R-:W-:-:S04]  /*0ea0*/  IADD3 R6, PT, PT, R5, 0x1, RZ ;  /* 0x0000000105067810 */ /* 0x000fc80007ffe0ff */
[C---:B------:R-:W-:Y:S02]  /*0eb0*/  ISETP.GE.U32.AND P0, PT, R6.reuse, 0x4, PT ;  /* 0x000000040600780c */ /* 0x040fe40003f06070 */
[----:B------:R-:W-:Y:S01]  /*0ec0*/  VIMNMX.U32 R8, PT, PT, R6, 0x1, !PT ;  /* 0x0000000106087848 */ /* 0x000fe20007fe0000 */
[----:B------:R-:W-:-:S03]  /*0ed0*/  IMAD.MOV.U32 R6, RZ, RZ, RZ ;  /* 0x000000ffff067224 */ /* 0x000fc600078e00ff */
[----:B------:R-:W-:-:S07]  /*0ee0*/  LOP3.LUT R7, R8, 0x3, RZ, 0xc0, !PT ;  /* 0x0000000308077812 */ /* 0x000fce00078ec0ff */
[----:B------:R-:W-:Y:S05]  /*0ef0*/  @!P0 BRA `(.L_x_13) ;  /* 0x0000000800488947 */ /* 0x000fea0003800000 */
[----:B------:R-:W0:Y:S01]  /*0f00*/  S2R R9, SR_CgaCtaId ;  /* 0x0000000000097919 */ /* 0x000e220000008800 */
[----:B------:R-:W-:Y:S01]  /*0f10*/  LOP3.LUT R6, R8, 0xfffffffc, RZ, 0xc0, !PT ;  /* 0xfffffffc08067812 */ /* 0x000fe200078ec0ff */
[----:B------:R-:W1:Y:S01]  /*0f20*/  LDC.64 R12, c[0x0][0x380] ;  /* 0x0000e000ff0c7b82 */ /* 0x000e620000000a00 */
[----:B------:R-:W-:Y:S02]  /*0f30*/  MOV R8, 0x400 ;  /* 0x0000040000087802 */ /* 0x000fe40000000f00 */
[----:B------:R-:W-:-:S04]  /*0f40*/  IADD3 R10, PT, PT, -R6, RZ, RZ ;  /* 0x000000ff060a7210 */ /* 0x000fc80007ffe1ff */
[----:B------:R-:W-:Y:S02]  /*0f50*/  ISETP.GE.AND P0, PT, R10, RZ, PT ;  /* 0x000000ff0a00720c */ /* 0x000fe40003f06270 */
[----:B0-----:R-:W-:-:S05]  /*0f60*/  LEA R8, R9, R8, 0x18 ;  /* 0x0000000809087211 */ /* 0x001fca00078ec0ff */
[----:B------:R-:W-:Y:S01]  /*0f70*/  IMAD R9, R5, 0x4, R8 ;  /* 0x0000000405097824 */ /* 0x000fe200078e0208 */
[----:B------:R-:W-:-:S03]  /*0f80*/  IADD3 R8, PT, PT, R3, -0x3, RZ ;  /* 0xfffffffd03087810 */ /* 0x000fc60007ffe0ff */
[----:B------:R-:W-:Y:S02]  /*0f90*/  VIADD R9, R9, 0xfffffffc ;  /* 0xfffffffc09097836 */ /* 0x000fe40000000000 */
[----:B------:R-:W-:Y:S05]  /*0fa0*/  @P0 BRA `(.L_x_14) ;  /* 0x0000000400cc0947 */ /* 0x000fea0003800000 */
[----:B------:R-:W-:Y:S02]  /*0fb0*/  IADD3 R11, PT, PT, -R10, RZ, RZ ;  /* 0x000000ff0a0b7210 */ /* 0x000fe40007ffe1ff */
[----:B------:R-:W-:Y:S02]  /*0fc0*/  PLOP3.LUT P0, PT, PT, PT, PT, 0x80, 0x8 ;  /* 0x000000000008781c */ /* 0x000fe40003f0f070 */
[----:B------:R-:W-:-:S13]  /*0fd0*/  ISETP.GT.AND P1, PT, R11, 0xc, PT ;  /* 0x0000000c0b00780c */ /* 0x000fda0003f24270 */
[----:B------:R-:W-:Y:S05]  /*0fe0*/  @!P1 BRA `(.L_x_15) ;  /* 0x0000000400189947 */ /* 0x000fea0003800000 */
[----:B------:R-:W-:-:S13]  /*0ff0*/  PLOP3.LUT P0, PT, PT, PT, PT, 0x8, 0x80 ;  /* 0x000000000080781c */ /* 0x000fda0003f0e170 */
.L_x_16:
[----:B------:R-:W0:Y:S01]  /*1000*/  LDC.64 R14, c[0x0][0x380] ;  /* 0x0000e000ff0e7b82 */ /* 0x000e220000000a00 */
[C---:B------:R-:W-:Y:S01]  /*1010*/  VIADD R25, R8.reuse, 0x2 ;  /* 0x0000000208197836 */ /* 0x040fe20000000000 */
[C---:B------:R-:W-:Y:S01]  /*1020*/  IADD3 R17, PT, PT, R8.reuse, 0x3, RZ ;  /* 0x0000000308117810 */ /* 0x040fe20007ffe0ff */
[----:B------:R-:W-:Y:S02]  /*1030*/  VIADD R29, R8, 0x1 ;  /* 0x00000001081d7836 */ /* 0x000fe40000000000 */
[----:B0-----:R-:W-:-:S06]  /*1040*/  IMAD.WIDE.U32 R24, R25, 0x4, R14 ;  /* 0x0000000419187825 */ /* 0x001fcc00078e000e */
[----:B------:R0:W2:Y:S01]  /*1050*/  LDG.E R24, desc[UR14][R24.64] ;  /* 0x0000000e18187981 */ /* 0x0000a2000c1e1900 */
[----:B------:R-:W-:-:S04]  /*1060*/  IMAD.WIDE.U32 R28, R29, 0x4, R14 ;  /* 0x000000041d1c7825 */ /* 0x000fc800078e000e */
[--C-:B------:R-:W-:Y:S02]  /*1070*/  IMAD.WIDE.U32 R16, R17, 0x4, R14.reuse ;  /* 0x0000000411107825 */ /* 0x100fe400078e000e */
[----:B------:R-:W3:Y:S02]  /*1080*/  LDG.E R28, desc[UR14][R28.64] ;  /* 0x0000000e1c1c7981 */ /* 0x000ee4000c1e1900 */
[C---:B------:R-:W-:Y:S02]  /*1090*/  IMAD.WIDE.U32 R22, R8.reuse, 0x4, R14 ;  /* 0x0000000408167825 */ /* 0x040fe400078e000e */
[----:B------:R-:W4:Y:S04]  /*10a0*/  LDG.E R16, desc[UR14][R16.64] ;  /* 0x0000000e10107981 */ /* 0x000f28000c1e1900 */
[----:B------:R5:W4:Y:S01]  /*10b0*/  LDG.E R17, desc[UR14][R22.64] ;  /* 0x0000000e16117981 */ /* 0x000b22000c1e1900 */
[----:B------:R-:W-:-:S02]  /*10c0*/  IADD3 R21, PT, PT, R8, -0x4, RZ ;  /* 0xfffffffc08157810 */ /* 0x000fc40007ffe0ff */
[C---:B------:R-:W-:Y:S02]  /*10d0*/  IADD3 R19, PT, PT, R8.reuse, -0x1, RZ ;  /* 0xffffffff08137810 */ /* 0x040fe40007ffe0ff */
[----:B0-----:R-:W-:Y:S01]  /*10e0*/  IADD3 R25, PT, PT, R8, -0x8, RZ ;  /* 0xfffffff808197810 */ /* 0x001fe20007ffe0ff */
[----:B------:R-:W-:-:S04]  /*10f0*/  IMAD.WIDE.U32 R20, R21, 0x4, R14 ;  /* 0x0000000415147825 */ /* 0x000fc800078e000e */
[C---:B------:R-:W-:Y:S02]  /*1100*/  VIADD R27, R8.reuse, 0xfffffffe ;  /* 0xfffffffe081b7836 */ /* 0x040fe40000000000 */
[--C-:B------:R-:W-:Y:S01]  /*1110*/  IMAD.WIDE.U32 R18, R19, 0x4, R14.reuse ;  /* 0x0000000413127825 */ /* 0x100fe200078e000e */
[----:B------:R-:W4:Y:S03]  /*1120*/  LDG.E R20, desc[UR14][R20.64] ;  /* 0x0000000e14147981 */ /* 0x000f26000c1e1900 */
[----:B------:R-:W-:Y:S01]  /*1130*/  VIADD R11, R8, 0xfffffffd ;  /* 0xfffffffd080b7836 */ /* 0x000fe20000000000 */
[----:B------:R0:W4:Y:S01]  /*1140*/  LDG.E R29, desc[UR14][R18.64] ;  /* 0x0000000e121d7981 */ /* 0x000122000c1e1900 */
[----:B------:R-:W-:-:S04]  /*1150*/  IMAD.WIDE.U32 R26, R27, 0x4, R14 ;  /* 0x000000041b1a7825 */ /* 0x000fc800078e000e */
[----:B-----5:R-:W-:Y:S02]  /*1160*/  VIADD R23, R8, 0xfffffffa ;  /* 0xfffffffa08177836 */ /* 0x020fe40000000000 */
[----:B------:R-:W5:Y:S01]  /*1170*/  LDG.E R26, desc[UR14][R26.64] ;  /* 0x0000000e1a1a7981 */ /* 0x000f62000c1e1900 */
[----:B0-----:R-:W-:-:S04]  /*1180*/  IMAD.WIDE.U32 R18, R11, 0x4, R14 ;  /* 0x000000040b127825 */ /* 0x001fc800078e000e */
[--C-:B------:R-:W-:Y:S01]  /*1190*/  IMAD.WIDE.U32 R22, R23, 0x4, R14.reuse ;  /* 0x0000000417167825 */ /* 0x100fe200078e000e */
[----:B------:R-:W5:Y:S04]  /*11a0*/  LDG.E R27, desc[UR14][R18.64] ;  /* 0x0000000e121b7981 */ /* 0x000f68000c1e1900 */
[----:B------:R0:W5:Y:S02]  /*11b0*/  LDG.E R11, desc[UR14][R22.64] ;  /* 0x0000000e160b7981 */ /* 0x000164000c1e1900 */
[----:B0-----:R-:W-:Y:S02]  /*11c0*/  VIADD R23, R8, 0xfffffff9 ;  /* 0xfffffff908177836 */ /* 0x001fe40000000000 */
[----:B--2---:R0:W-:Y:S02]  /*11d0*/  STS [R9], R24 ;  /* 0x0000001809007388 */ /* 0x0041e40000000800 */
[----:B0-----:R-:W-:-:S05]  /*11e0*/  IMAD.WIDE.U32 R24, R25, 0x4, R14 ;  /* 0x0000000419187825 */ /* 0x001fca00078e000e */
[----:B------:R0:W2:Y:S02]  /*11f0*/  LDG.E R21, desc[UR14][R24.64] ;  /* 0x0000000e18157981 */ /* 0x0000a4000c1e1900 */
[C---:B0-----:R-:W-:Y:S02]  /*1200*/  IADD3 R25, PT, PT, R8.reuse, -0x5, RZ ;  /* 0xfffffffb08197810 */ /* 0x041fe40007ffe0ff */
[----:B---3--:R0:W-:Y:S03]  /*1210*/  STS [R9+-0x4], R28 ;  /* 0xfffffc1c09007388 */ /* 0x0081e60000000800 */
[--C-:B------:R-:W-:Y:S01]  /*1220*/  IMAD.WIDE.U32 R18, R25, 0x4, R14.reuse ;  /* 0x0000000419127825 */ /* 0x100fe200078e000e */
[----:B------:R-:W-:Y:S01]  /*1230*/  IADD3 R25, PT, PT, R8, -0xa, RZ ;  /* 0xfffffff608197810 */ /* 0x000fe20007ffe0ff */
[----:B----4-:R-:W-:Y:S04]  /*1240*/  STS [R9+0x4], R16 ;  /* 0x0000041009007388 */ /* 0x010fe80000000800 */
[----:B0-----:R0:W3:Y:S04]  /*1250*/  LDG.E R28, desc[UR14][R18.64] ;  /* 0x0000000e121c7981 */ /* 0x0010e8000c1e1900 */
[----:B------:R4:W-:Y:S01]  /*1260*/  STS [R9+-0x8], R17 ;  /* 0xfffff81109007388 */ /* 0x0009e20000000800 */
[----:B0-----:R-:W-:-:S04]  /*1270*/  IMAD.WIDE.U32 R18, R25, 0x4, R14 ;  /* 0x0000000419127825 */ /* 0x001fc800078e000e */
[--C-:B----4-:R-:W-:Y:S02]  /*1280*/  IMAD.WIDE.U32 R16, R23, 0x4, R14.reuse ;  /* 0x0000000417107825 */ /* 0x110fe400078e000e */
[----:B------:R-:W4:Y:S02]  /*1290*/  LDG.E R18, desc[UR14][R18.64] ;  /* 0x0000000e12127981 */ /* 0x000f24000c1e1900 */
[C---:B------:R-:W-:Y:S02]  /*12a0*/  VIADD R25, R8.reuse, 0xfffffff7 ;  /* 0xfffffff708197836 */ /* 0x040fe40000000000 */
[----:B------:R0:W4:Y:S02]  /*12b0*/  LDG.E R16, desc[UR14][R16.64] ;  /* 0x0000000e10107981 */ /* 0x000124000c1e1900 */
[----:B------:R-:W-:Y:S01]  /*12c0*/  IMAD.WIDE.U32 R22, R25, 0x4, R14 ;  /* 0x0000000419167825 */ /* 0x000fe200078e000e */
[----:B------:R-:W-:-:S03]  /*12d0*/  IADD3 R25, PT, PT, R8, -0xb, RZ ;  /* 0xfffffff508197810 */ /* 0x000fc60007ffe0ff */
[----:B0-----:R-:W-:Y:S02]  /*12e0*/  VIADD R17, R8, 0xfffffff4 ;  /* 0xfffffff408117836 */ /* 0x001fe40000000000 */
[----:B------:R-:W4:Y:S01]  /*12f0*/  LDG.E R22, desc[UR14][R22.64] ;  /* 0x0000000e16167981 */ /* 0x000f22000c1e1900 */
[----:B------:R-:W-:-:S04]  /*1300*/  IMAD.WIDE.U32 R24, R25, 0x4, R14 ;  /* 0x0000000419187825 */ /* 0x000fc800078e000e */
[----:B------:R-:W-:Y:S02]  /*1310*/  IMAD.WIDE.U32 R14, R17, 0x4, R14 ;  /* 0x00000004110e7825 */ /* 0x000fe400078e000e */
[----:B------:R-:W4:Y:S04]  /*1320*/  LDG.E R24, desc[UR14][R24.64] ;  /* 0x0000000e18187981 */ /* 0x000f28000c1e1900 */
[----:B------:R-:W4:Y:S01]  /*1330*/  LDG.E R14, desc[UR14][R14.64] ;  /* 0x0000000e0e0e7981 */ /* 0x000f22000c1e1900 */
[----:B------:R-:W-:-:S04]  /*1340*/  IADD3 R10, PT, PT, R10, 0x10, RZ ;  /* 0x000000100a0a7810 */ /* 0x000fc80007ffe0ff */
[----:B------:R-:W-:Y:S01]  /*1350*/  ISETP.GE.AND P1, PT, R10, -0xc, PT ;  /* 0xfffffff40a00780c */ /* 0x000fe20003f26270 */
[----:B------:R-:W-:Y:S01]  /*1360*/  STS [R9+-0x18], R20 ;  /* 0xffffe81409007388 */ /* 0x000fe20000000800 */
[----:B------:R-:W-:-:S03]  /*1370*/  VIADD R8, R8, 0xfffffff0 ;  /* 0xfffffff008087836 */ /* 0x000fc60000000000 */
[----:B-----5:R-:W-:Y:S04]  /*1380*/  STS [R9+-0x10], R26 ;  /* 0xfffff01a09007388 */ /* 0x020fe80000000800 */
[----:B------:R-:W-:Y:S04]  /*1390*/  STS [R9+-0xc], R29 ;  /* 0xfffff41d09007388 */ /* 0x000fe80000000800 */
[----:B------:R-:W-:Y:S04]  /*13a0*/  STS [R9+-0x14], R27 ;  /* 0xffffec1b09007388 */ /* 0x000fe80000000800 */
[----:B------:R-:W-:Y:S04]  /*13b0*/  STS [R9+-0x20], R11 ;  /* 0xffffe00b09007388 */ /* 0x000fe80000000800 */
[----:B--2---:R-:W-:Y:S04]  /*13c0*/  STS [R9+-0x28], R21 ;  /* 0xffffd81509007388 */ /* 0x004fe80000000800 */
[----:B---3--:R-:W-:Y:S04]  /*13d0*/  STS [R9+-0x1c], R28 ;  /* 0xffffe41c09007388 */ /* 0x008fe80000000800 */
[----:B----4-:R-:W-:Y:S04]  /*13e0*/  STS [R9+-0x30], R18 ;  /* 0xffffd01209007388 */ /* 0x010fe80000000800 */
[----:B------:R-:W-:Y:S04]  /*13f0*/  STS [R9+-0x24], R16 ;  /* 0xffffdc1009007388 */ /* 0x000fe80000000800 */
[----:B------:R-:W-:Y:S04]  /*1400*/  STS [R9+-0x2c], R22 ;  /* 0xffffd41609007388 */ /* 0x000fe80000000800 */
[----:B------:R-:W-:Y:S04]  /*1410*/  STS [R9+-0x34], R24 ;  /* 0xffffcc1809007388 */ /* 0x000fe80000000800 */
[----:B------:R0:W-:Y:S02]  /*1420*/  STS [R9+-0x38], R14 ;  /* 0xffffc80e09007388 */ /* 0x0001e40000000800 */
[----:B0-----:R-:W-:Y:S01]  /*1430*/  IADD3 R9, PT, PT, R9, -0x40, RZ ;  /* 0xffffffc009097810 */ /* 0x001fe20007ffe0ff */
[----:B------:R-:W-:Y:S06]  /*1440*/  @!P1 BRA `(.L_x_16) ;  /* 0xfffffff800ec9947 */ /* 0x000fec000383ffff */
.L_x_15:
[----:B------:R-:W-:-:S05]  /*1450*/  IMAD.MOV R11, RZ, RZ, -R10 ;  /* 0x000000ffff0b7224 */ /* 0x000fca00078e0a0a */
[----:B------:R-:W-:-:S13]  /*1460*/  ISETP.GT.AND P1, PT, R11, 0x4, PT ;  /* 0x000000040b00780c */ /* 0x000fda0003f24270 */
[----:B------:R-:W-:Y:S05]  /*1470*/  @!P1 BRA `(.L_x_17) ;  /* 0x0000000000909947 */ /* 0x000fea0003800000 */
[----:B------:R-:W0:Y:S01]  /*1480*/  LDC.64 R14, c[0x0][0x380] ;  /* 0x0000e000ff0e7b82 */ /* 0x000e220000000a00 */
[C---:B------:R-:W-:Y:S01]  /*1490*/  IADD3 R25, PT, PT, R8.reuse, 0x2, RZ ;  /* 0x0000000208197810 */ /* 0x040fe20007ffe0ff */
[C---:B------:R-:W-:Y:S01]  /*14a0*/  VIADD R29, R8.reuse, 0x3 ;  /* 0x00000003081d7836 */ /* 0x040fe20000000000 */
[C---:B------:R-:W-:Y:S01]  /*14b0*/  IADD3 R27, PT, PT, R8.reuse, 0x1, RZ ;  /* 0x00000001081b7810 */ /* 0x040fe20007ffe0ff */
[C---:B------:R-:W-:Y:S01]  /*14c0*/  VIADD R17, R8.reuse, 0xfffffffe ;  /* 0xfffffffe08117836 */ /* 0x040fe20000000000 */
[C---:B------:R-:W-:Y:S01]  /*14d0*/  IADD3 R21, PT, PT, R8.reuse, -0x1, RZ ;  /* 0xffffffff08157810 */ /* 0x040fe20007ffe0ff */
[C---:B------:R-:W-:Y:S01]  /*14e0*/  VIADD R19, R8.reuse, 0xfffffffd ;  /* 0xfffffffd08137836 */ /* 0x040fe20000000000 */
[----:B------:R-:W-:Y:S01]  /*14f0*/  IADD3 R11, PT, PT, R8, -0x4, RZ ;  /* 0xfffffffc080b7810 */ /* 0x000fe20007ffe0ff */
[----:B0-----:R-:W-:-:S04]  /*1500*/  IMAD.WIDE.U32 R24, R25, 0x4, R14 ;  /* 0x0000000419187825 */ /* 0x001fc800078e000e */
[--C-:B------:R-:W-:Y:S02]  /*1510*/  IMAD.WIDE.U32 R28, R29, 0x4, R14.reuse ;  /* 0x000000041d1c7825 */ /* 0x100fe400078e000e */
[----:B------:R-:W2:Y:S02]  /*1520*/  LDG.E R24, desc[UR14][R24.64] ;  /* 0x0000000e18187981 */ /* 0x000ea4000c1e1900 */
[--C-:B------:R-:W-:Y:S02]  /*1530*/  IMAD.WIDE.U32 R26, R27, 0x4, R14.reuse ;  /* 0x000000041b1a7825 */ /* 0x100fe400078e000e */
[----:B------:R-:W3:Y:S02]  /*1540*/  LDG.E R28, desc[UR14][R28.64] ;  /* 0x0000000e1c1c7981 */ /* 0x000ee4000c1e1900 */
[--C-:B------:R-:W-:Y:S02]  /*1550*/  IMAD.WIDE.U32 R22, R8, 0x4, R14.reuse ;  /* 0x0000000408167825 */ /* 0x100fe400078e000e */
[----:B------:R-:W4:Y:S02]  /*1560*/  LDG.E R26, desc[UR14][R26.64] ;  /* 0x0000000e1a1a7981 */ /* 0x000f24000c1e1900 */
        /* <DEDUP_REMOVED lines=9> */
[----:B------:R-:W-:Y:S01]  /*1600*/  PLOP3.LUT P0, PT, PT, PT, PT, 0x8, 0x80 ;  /* 0x000000000080781c */ /* 0x000fe20003f0e170 */
[----:B------:R-:W-:Y:S01]  /*1610*/  VIADD R10, R10, 0x8 ;  /* 0x000000080a0a7836 */ /* 0x000fe20000000000 */
[----:B------:R-:W-:Y:S01]  /*1620*/  IADD3 R8, PT, PT, R8, -0x8, RZ ;  /* 0xfffffff808087810 */ /* 0x000fe20007ffe0ff */
[----:B--2---:R-:W-:Y:S04]  /*1630*/  STS [R9], R24 ;  /* 0x0000001809007388 */ /* 0x004fe80000000800 */
[----:B---3--:R-:W-:Y:S04]  /*1640*/  STS [R9+0x4], R28 ;  /* 0x0000041c09007388 */ /* 0x008fe80000000800 */
[----:B----4-:R-:W-:Y:S04]  /*1650*/  STS [R9+-0x4], R26 ;  /* 0xfffffc1a09007388 */ /* 0x010fe80000000800 */
[----:B-----5:R-:W-:Y:S04]  /*1660*/  STS [R9+-0x8], R22 ;  /* 0xfffff81609007388 */ /* 0x020fe80000000800 */
[----:B------:R-:W-:Y:S04]  /*1670*/  STS [R9+-0x10], R16 ;  /* 0xfffff01009007388 */ /* 0x000fe80000000800 */
[----:B------:R-:W-:Y:S04]  /*1680*/  STS [R9+-0xc], R20 ;  /* 0xfffff41409007388 */ /* 0x000fe80000000800 */
[----:B------:R-:W-:Y:S04]  /*1690*/  STS [R9+-0x14], R18 ;  /* 0xffffec1209007388 */ /* 0x000fe80000000800 */
[----:B------:R0:W-:Y:S02]  /*16a0*/  STS [R9+-0x18], R14 ;  /* 0xffffe80e09007388 */ /* 0x0001e40000000800 */
[----:B0-----:R-:W-:-:S07]  /*16b0*/  VIADD R9, R9, 0xffffffe0 ;  /* 0xffffffe009097836 */ /* 0x001fce0000000000 */
.L_x_17:
[----:B------:R-:W-:-:S13]  /*16c0*/  ISETP.EQ.AND P1, PT, R10, RZ, PT ;  /* 0x000000ff0a00720c */ /* 0x000fda0003f22270 */
[----:B------:R-:W-:Y:S05]  /*16d0*/  @!P0 BRA P1, `(.L_x_13) ;  /* 0x0000000000508947 */ /* 0x000fea0000800000 */
.L_x_14:
[C---:B------:R-:W-:Y:S01]  /*16e0*/  IADD3 R15, PT, PT, R8.reuse, 0x2, RZ ;  /* 0x00000002080f7810 */ /* 0x040fe20007ffe0ff */
[C---:B------:R-:W-:Y:S01]  /*16f0*/  VIADD R21, R8.reuse, 0x3 ;  /* 0x0000000308157836 */ /* 0x040fe20000000000 */
[C---:B------:R-:W-:Y:S01]  /*1700*/  IADD3 R17, PT, PT, R8.reuse, 0x1, RZ ;  /* 0x0000000108117810 */ /* 0x040fe20007ffe0ff */
[----:B-1----:R-:W-:-:S04]  /*1710*/  IMAD.WIDE.U32 R18, R8, 0x4, R12 ;  /* 0x0000000408127825 */ /* 0x002fc800078e000c */
[--C-:B------:R-:W-:Y:S02]  /*1720*/  IMAD.WIDE.U32 R14, R15, 0x4, R12.reuse ;  /* 0x000000040f0e7825 */ /* 0x100fe400078e000c */
[----:B------:R-:W2:Y:S02]  /*1730*/  LDG.E R18, desc[UR14][R18.64] ;  /* 0x0000000e12127981 */ /* 0x000ea4000c1e1900 */
[--C-:B------:R-:W-:Y:S02]  /*1740*/  IMAD.WIDE.U32 R20, R21, 0x4, R12.reuse ;  /* 0x0000000415147825 */ /* 0x100fe400078e000c */
[----:B------:R-:W3:Y:S02]  /*1750*/  LDG.E R14, desc[UR14][R14.64] ;  /* 0x0000000e0e0e7981 */ /* 0x000ee4000c1e1900 */
[----:B------:R-:W-:Y:S02]  /*1760*/  IMAD.WIDE.U32 R16, R17, 0x4, R12 ;  /* 0x0000000411107825 */ /* 0x000fe400078e000c */
[----:B------:R-:W4:Y:S04]  /*1770*/  LDG.E R20, desc[UR14][R20.64] ;  /* 0x0000000e14147981 */ /* 0x000f28000c1e1900 */
[----:B------:R-:W5:Y:S01]  /*1780*/  LDG.E R16, desc[UR14][R16.64] ;  /* 0x0000000e10107981 */ /* 0x000f62000c1e1900 */
[----:B------:R-:W-:-:S05]  /*1790*/  VIADD R10, R10, 0x4 ;  /* 0x000000040a0a7836 */ /* 0x000fca0000000000 */
[----:B------:R-:W-:Y:S02]  /*17a0*/  ISETP.NE.AND P0, PT, R10, RZ, PT ;  /* 0x000000ff0a00720c */ /* 0x000fe40003f05270 */
[----:B------:R-:W-:Y:S01]  /*17b0*/  IADD3 R8, PT, PT, R8, -0x4, RZ ;  /* 0xfffffffc08087810 */ /* 0x000fe20007ffe0ff */
[----:B--2---:R-:W-:Y:S04]  /*17c0*/  STS [R9+-0x8], R18 ;  /* 0xfffff81209007388 */ /* 0x004fe80000000800 */
[----:B---3--:R-:W-:Y:S04]  /*17d0*/  STS [R9], R14 ;  /* 0x0000000e09007388 */ /* 0x008fe80000000800 */
[----:B----4-:R-:W-:Y:S04]  /*17e0*/  STS [R9+0x4], R20 ;  /* 0x0000041409007388 */ /* 0x010fe80000000800 */
[----:B-----5:R0:W-:Y:S02]  /*17f0*/  STS [R9+-0x4], R16 ;  /* 0xfffffc1009007388 */ /* 0x0201e40000000800 */
[----:B0-----:R-:W-:Y:S01]  /*1800*/  VIADD R9, R9, 0xfffffff0 ;  /* 0xfffffff009097836 */ /* 0x001fe20000000000 */
[----:B------:R-:W-:Y:S06]  /*1810*/  @P0 BRA `(.L_x_14) ;  /* 0xfffffffc00b00947 */ /* 0x000fec000383ffff */
.L_x_13:
[----:B------:R-:W-:-:S13]  /*1820*/  ISETP.NE.AND P0, PT, R7, RZ, PT ;  /* 0x000000ff0700720c */ /* 0x000fda0003f05270 */
[----:B------:R-:W-:Y:S05]  /*1830*/  @!P0 BRA `(.L_x_3) ;  /* 0x0000000000888947 */ /* 0x000fea0003800000 */
[----:B------:R-:W0:Y:S01]  /*1840*/  LDC.64 R8, c[0x0][0x380] ;  /* 0x0000e000ff087b82 */ /* 0x000e220000000a00 */
[----:B-1----:R-:W-:-:S05]  /*1850*/  IADD3 R13, PT, PT, R3, -R6, RZ ;  /* 0x80000006030d7210 */ /* 0x002fca0007ffe0ff */
[----:B0-----:R-:W-:-:S06]  /*1860*/  IMAD.WIDE.U32 R10, R13, 0x4, R8 ;  /* 0x000000040d0a7825 */ /* 0x001fcc00078e0008 */
[----:B------:R-:W2:Y:S01]  /*1870*/  LDG.E R11, desc[UR14][R10.64] ;  /* 0x0000000e0a0b7981 */ /* 0x000ea2000c1e1900 */
[----:B------:R-:W0:Y:S01]  /*1880*/  S2UR UR5, SR_CgaCtaId ;  /* 0x00000000000579c3 */ /* 0x000e220000008800 */
[----:B------:R-:W-:Y:S01]  /*1890*/  IADD3 R7, PT, PT, -R7, 0x1, RZ ;  /* 0x0000000107077810 */ /* 0x000fe20007ffe1ff */
[----:B------:R-:W-:Y:S01]  /*18a0*/  UMOV UR4, 0x400 ;  /* 0x0000040000047882 */ /* 0x000fe20000000000 */
[----:B------:R-:W-:Y:S02]  /*18b0*/  IMAD.SHL.U32 R6, R6, 0x4, RZ ;  /* 0x0000000406067824 */ /* 0x000fe400078e00ff */
[----:B------:R-:W-:-:S03]  /*18c0*/  ISETP.NE.AND P0, PT, R7, RZ, PT ;  /* 0x000000ff0700720c */ /* 0x000fc60003f05270 */
[----:B------:R-:W-:Y:S01]  /*18d0*/  LEA R6, R5, -R6, 0x2 ;  /* 0x8000000605067211 */ /* 0x000fe200078e10ff */
[----:B0-----:R-:W-:-:S06]  /*18e0*/  ULEA UR4, UR5, UR4, 0x18 ;  /* 0x0000000405047291 */ /* 0x001fcc000f8ec0ff */
[----:B------:R-:W-:-:S03]  /*18f0*/  VIADD R3, R6, UR4 ;  /* 0x0000000406037c36 */ /* 0x000fc60008000000 */
[----:B--2---:R2:W-:Y:S01]  /*1900*/  STS [R6+UR4], R11 ;  /* 0x0000000b06007988 */ /* 0x0045e20008000804 */
[----:B------:R-:W-:Y:S05]  /*1910*/  @!P0 BRA `(.L_x_3) ;  /* 0x0000000000508947 */ /* 0x000fea0003800000 */
[----:B------:R-:W-:Y:S01]  /*1920*/  IADD3 R3, PT, PT, R3, -0x4, RZ ;  /* 0xfffffffc03037810 */ /* 0x000fe20007ffe0ff */
[----:B------:R-:W-:Y:S01]  /*1930*/  VIADD R13, R13, 0xffffffff ;  /* 0xffffffff0d0d7836 */ /* 0x000fe20000000000 */
[----:B------:R-:W-:-:S07]  /*1940*/  MOV R10, R7 ;  /* 0x00000007000a7202 */ /* 0x000fce0000000f00 */
.L_x_18:
[----:B--2---:R-:W-:-:S06]  /*1950*/  IMAD.WIDE.U32 R6, R13, 0x4, R8 ;  /* 0x000000040d067825 */ /* 0x004fcc00078e0008 */
[----:B------:R-:W2:Y:S01]  /*1960*/  LDG.E R6, desc[UR14][R6.64] ;  /* 0x0000000e06067981 */ /* 0x000ea2000c1e1900 */
[----:B------:R-:W-:Y:S01]  /*1970*/  VIADD R10, R10, 0x1 ;  /* 0x000000010a0a7836 */ /* 0x000fe20000000000 */
[----:B------:R-:W-:-:S04]  /*1980*/  IADD3 R13, PT, PT, R13, -0x1, RZ ;  /* 0xffffffff0d0d7810 */ /* 0x000fc80007ffe0ff */
[----:B------:R-:W-:Y:S01]  /*1990*/  ISETP.NE.AND P0, PT, R10, RZ, PT ;  /* 0x000000ff0a00720c */ /* 0x000fe20003f05270 */
[----:B--2---:R0:W-:Y:S02]  /*19a0*/  STS [R3], R6 ;  /* 0x0000000603007388 */ /* 0x0041e40000000800 */
[----:B0-----:R-:W-:-:S10]  /*19b0*/  VIADD R3, R3, 0xfffffffc ;  /* 0xfffffffc03037836 */ /* 0x001fd40000000000 */
[----:B------:R-:W-:Y:S05]  /*19c0*/  @P0 BRA `(.L_x_18) ;  /* 0xfffffffc00e00947 */ /* 0x000fea000383ffff */
[----:B------:R-:W-:Y:S05]  /*19d0*/  BRA `(.L_x_3) ;  /* 0x0000000000207947 */ /* 0x000fea0003800000 */
.L_x_12:
[----:B------:R-:W0:Y:S02]  /*19e0*/  LDC.64 R6, c[0x0][0x380] ;  /* 0x0000e000ff067b82 */ /* 0x000e240000000a00 */
[----:B0-----:R-:W-:-:S06]  /*19f0*/  IMAD.WIDE.U32 R6, R4, 0x4, R6 ;  /* 0x0000000404067825 */ /* 0x001fcc00078e0006 */
[----:B------:R-:W2:Y:S01]  /*1a00*/  LDG.E R6, desc[UR14][R6.64] ;  /* 0x0000000e06067981 */ /* 0x000ea2000c1e1900 */
[----:B------:R-:W-:Y:S01]  /*1a10*/  MOV R3, 0x400 ;  /* 0x0000040000037802 */ /* 0x000fe20000000f00 */
[----:B------:R-:W0:Y:S03]  /*1a20*/  S2R R8, SR_CgaCtaId ;  /* 0x0000000000087919 */ /* 0x000e260000008800 */
[----:B0-----:R-:W-:-:S04]  /*1a30*/  LEA R8, R8, R3, 0x18 ;  /* 0x0000000308087211 */ /* 0x001fc800078ec0ff */
[----:B------:R-:W-:-:S05]  /*1a40*/  LEA R3, R5, R8, 0x2 ;  /* 0x0000000805037211 */ /* 0x000fca00078e10ff */
[----:B--2---:R0:W-:Y:S02]  /*1a50*/  STS [R3], R6 ;  /* 0x0000000603007388 */ /* 0x0041e40000000800 */
.L_x_3:
[----:B------:R-:W-:Y:S05]  /*1a60*/  BSYNC.RECONVERGENT B0 ;  /* 0x0000000000007941 */ /* 0x000fea0003800200 */
.L_x_0:
[----:B------:R-:W3:Y:S01]  /*1a70*/  LDCU UR4, c[0x0][0x388] ;  /* 0x00007100ff0477ac */ /* 0x000ee20008000800 */
[----:B------:R-:W-:Y:S01]  /*1a80*/  BAR.SYNC.DEFER_BLOCKING 0x0 ;  /* 0x0000000000007b1d */ /* 0x000fe20000010000 */
[----:B------:R-:W-:Y:S01]  /*1a90*/  ISETP.GE.AND P0, PT, R2, 0x1, PT ;  /* 0x000000010200780c */ /* 0x000fe20003f06270 */
[C---:B012---:R-:W-:Y:S01]  /*1aa0*/  VIADD R16, R5.reuse, 0x3ff ;  /* 0x000003ff05107836 */ /* 0x047fe20000000000 */
[C---:B------:R-:W-:Y:S02]  /*1ab0*/  ISETP.GE.AND P1, PT, R4.reuse, R5, PT ;  /* 0x000000050400720c */ /* 0x040fe40003f26270 */
[----:B------:R-:W-:Y:S01]  /*1ac0*/  ISETP.NE.OR P0, PT, R4, RZ, !P0 ;  /* 0x000000ff0400720c */ /* 0x000fe20004705670 */
[----:B------:R-:W-:Y:S01]  /*1ad0*/  BSSY.RECONVERGENT B0, `(.L_x_19) ;  /* 0x0000094000007945 */ /* 0x000fe20003800200 */
[----:B---34-:R-:W-:-:S04]  /*1ae0*/  IADD3 R3, PT, PT, -R5, UR4, RZ ;  /* 0x0000000405037c10 */ /* 0x018fc8000fffe1ff */
[----:B------:R-:W-:Y:S02]  /*1af0*/  ISETP.GE.AND P2, PT, R4, R3, PT ;  /* 0x000000030400720c */ /* 0x000fe40003f46270 */
[----:B------:R-:W-:-:S11]  /*1b00*/  SEL R3, R5, R0, !P1 ;  /* 0x0000000005037207 */ /* 0x000fd60004800000 */
[----:B------:R-:W-:Y:S01]  /*1b10*/  @!P2 IMAD R16, R5, 0x2, R0 ;  /* 0x000000020510a824 */ /* 0x000fe200078e0200 */
[----:B------:R-:W-:Y:S06]  /*1b20*/  @P0 BRA `(.L_x_20) ;  /* 0x0000000800380947 */ /* 0x000fec0003800000 */
[C---:B------:R-:W-:Y:S01]  /*1b30*/  ISETP.GE.U32.AND P1, PT, R2.reuse, 0x8, PT ;  /* 0x000000080200780c */ /* 0x040fe20003f26070 */
[----:B------:R-:W-:Y:S01]  /*1b40*/  HFMA2 R5, -RZ, RZ, 0, 0 ;  /* 0x00000000ff057431 */ /* 0x000fe200000001ff */
[----:B------:R-:W-:-:S04]  /*1b50*/  LOP3.LUT R23, R2, 0x7, RZ, 0xc0, !PT ;  /* 0x0000000702177812 */ /* 0x000fc800078ec0ff */
[----:B------:R-:W-:-:S07]  /*1b60*/  ISETP.NE.AND P0, PT, R23, RZ, PT ;  /* 0x000000ff1700720c */ /* 0x000fce0003f05270 */
[----:B------:R-:W-:Y:S06]  /*1b70*/  @!P1 BRA `(.L_x_21) ;  /* 0x0000000400209947 */ /* 0x000fec0003800000 */
[----:B------:R-:W0:Y:S01]  /*1b80*/  LDCU.128 UR4, c[0x0][0x3b0] ;  /* 0x00007600ff0477ac */ /* 0x000e220008000c00 */
[----:B------:R-:W-:Y:S01]  /*1b90*/  LOP3.LUT R5, R2, 0x7ffffff8, RZ, 0xc0, !PT ;  /* 0x7ffffff802057812 */ /* 0x000fe200078ec0ff */
[----:B------:R-:W1:Y:S04]  /*1ba0*/  LDCU.64 UR10, c[0x0][0x3a8] ;  /* 0x00007500ff0a77ac */ /* 0x000e680008000a00 */
[----:B------:R-:W-:Y:S01]  /*1bb0*/  IMAD.MOV R14, RZ, RZ, -R5 ;  /* 0x000000ffff0e7224 */ /* 0x000fe200078e0a05 */
[----:B------:R-:W2:Y:S01]  /*1bc0*/  LDCU.64 UR12, c[0x0][0x3c0] ;  /* 0x00007800ff0c77ac */ /* 0x000ea20008000a00 */
[----:B0-----:R-:W-:Y:S02]  /*1bd0*/  UIADD3 UR8, UP0, UPT, UR4, 0x10, URZ ;  /* 0x0000001004087890 */ /* 0x001fe4000ff1e0ff */
[----:B------:R-:W-:-:S02]  /*1be0*/  UIADD3 UR6, UP1, UPT, UR6, 0x10, URZ ;  /* 0x0000001006067890 */ /* 0x000fc4000ff3e0ff */
[----:B------:R-:W-:Y:S02]  /*1bf0*/  UIADD3.X UR9, UPT, UPT, URZ, UR5, URZ, UP0, !UPT ;  /* 0x00000005ff097290 */ /* 0x000fe400087fe4ff */
[----:B------:R-:W-:Y:S01]  /*1c00*/  UIADD3.X UR7, UPT, UPT, URZ, UR7, URZ, UP1, !UPT ;  /* 0x00000007ff077290 */ /* 0x000fe20008ffe4ff */
[----:B------:R-:W-:Y:S01]  /*1c10*/  IMAD.U32 R19, RZ, RZ, UR8 ;  /* 0x00000008ff137e24 */ /* 0x000fe2000f8e00ff */
[----:B-1----:R-:W-:Y:S01]  /*1c20*/  UIADD3 UR10, UP0, UPT, UR10, 0x10, URZ ;  /* 0x000000100a0a7890 */ /* 0x002fe2000ff1e0ff */
[----:B------:R-:W-:Y:S01]  /*1c30*/  MOV R17, UR6 ;  /* 0x0000000600117c02 */ /* 0x000fe20008000f00 */
[----:B--2---:R-:W-:Y:S01]  /*1c40*/  UIADD3 UR4, UP1, UPT, UR12, 0x10, URZ ;  /* 0x000000100c047890 */ /* 0x004fe2000ff3e0ff */
[----:B------:R-:W-:Y:S01]  /*1c50*/  IMAD.U32 R22, RZ, RZ, UR9 ;  /* 0x00000009ff167e24 */ /* 0x000fe2000f8e00ff */
[----:B------:R-:W-:Y:S01]  /*1c60*/  UIADD3.X UR11, UPT, UPT, URZ, UR11, URZ, UP0, !UPT ;  /* 0x0000000bff0b7290 */ /* 0x000fe200087fe4ff */
[----:B------:R-:W-:Y:S01]  /*1c70*/  MOV R20, UR7 ;  /* 0x0000000700147c02 */ /* 0x000fe20008000f00 */
[----:B------:R-:W-:Y:S01]  /*1c80*/  UIADD3.X UR5, UPT, UPT, URZ, UR13, URZ, UP1, !UPT ;  /* 0x0000000dff057290 */ /* 0x000fe20008ffe4ff */
[----:B------:R-:W-:Y:S01]  /*1c90*/  MOV R21, UR10 ;  /* 0x0000000a00157c02 */ /* 0x000fe20008000f00 */
[----:B------:R-:W-:-:S02]  /*1ca0*/  IMAD.U32 R15, RZ, RZ, UR4 ;  /* 0x00000004ff0f7e24 */ /* 0x000fc4000f8e00ff */
[----:B------:R-:W-:Y:S02]  /*1cb0*/  MOV R24, UR11 ;  /* 0x0000000b00187c02 */ /* 0x000fe40008000f00 */
[----:B------:R-:W-:-:S07]  /*1cc0*/  IMAD.U32 R18, RZ, RZ, UR5 ;  /* 0x00000005ff127e24 */ /* 0x000fce000f8e00ff */
.L_x_22:
[----:B0-----:R-:W-:Y:S01]  /*1cd0*/  MOV R6, R21 ;  /* 0x0000001500067202 */ /* 0x001fe20000000f00 */
[----:B------:R-:W-:Y:S01]  /*1ce0*/  IMAD.MOV.U32 R7, RZ, RZ, R24 ;  /* 0x000000ffff077224 */ /* 0x000fe200078e0018 */
[----:B------:R-:W-:Y:S01]  /*1cf0*/  MOV R8, R19 ;  /* 0x0000001300087202 */ /* 0x000fe20000000f00 */
[----:B------:R-:W-:Y:S01]  /*1d00*/  IMAD.MOV.U32 R9, RZ, RZ, R22 ;  /* 0x000000ffff097224 */ /* 0x000fe200078e0016 */
[----:B------:R-:W-:Y:S01]  /*1d10*/  MOV R10, R17 ;  /* 0x00000011000a7202 */ /* 0x000fe20000000f00 */
[----:B------:R-:W-:Y:S01]  /*1d20*/  IMAD.MOV.U32 R11, RZ, RZ, R20 ;  /* 0x000000ffff0b7224 */ /* 0x000fe200078e0014 */
[----:B------:R-:W-:Y:S01]  /*1d30*/  MOV R12, R15 ;  /* 0x0000000f000c7202 */ /* 0x000fe20000000f00 */
[----:B------:R-:W-:Y:S01]  /*1d40*/  IMAD.MOV.U32 R13, RZ, RZ, R18 ;  /* 0x000000ffff0d7224 */ /* 0x000fe200078e0012 */
[----:B------:R0:W-:Y:S01]  /*1d50*/  STG.E desc[UR14][R6.64+-0x10], RZ ;  /* 0xfffff0ff06007986 */ /* 0x0001e2000c10190e */
[----:B------:R-:W-:Y:S02]  /*1d60*/  IADD3 R14, PT, PT, R14, 0x8, RZ ;  /* 0x000000080e0e7810 */ /* 0x000fe40007ffe0ff */
[----:B------:R-:W-:Y:S01]  /*1d70*/  IADD3 R21, P2, PT, R6, 0x20, RZ ;  /* 0x0000002006157810 */ /* 0x000fe20007f5e0ff */
[----:B------:R0:W-:Y:S01]  /*1d80*/  STG.E desc[UR14][R8.64+-0x10], RZ ;  /* 0xfffff0ff08007986 */ /* 0x0001e2000c10190e */
[----:B------:R-:W-:-:S02]  /*1d90*/  ISETP.NE.AND P1, PT, R14, RZ, PT ;  /* 0x000000ff0e00720c */ /* 0x000fc40003f25270 */
[----:B------:R-:W-:Y:S01]  /*1da0*/  IADD3 R17, P4, PT, R10, 0x20, RZ ;  /* 0x000000200a117810 */ /* 0x000fe20007f9e0ff */
[----:B------:R0:W-:Y:S01]  /*1db0*/  STG.E desc[UR14][R10.64+-0x10], RZ ;  /* 0xfffff0ff0a007986 */ /* 0x0001e2000c10190e */
[----:B------:R-:W-:Y:S01]  /*1dc0*/  IADD3 R19, P3, PT, R8, 0x20, RZ ;  /* 0x0000002008137810 */ /* 0x000fe20007f7e0ff */
[----:B------:R-:W-:Y:S01]  /*1dd0*/  IMAD.X R24, RZ, RZ, R7, P2 ;  /* 0x000000ffff187224 */ /* 0x000fe200010e0607 */
[----:B------:R-:W-:Y:S01]  /*1de0*/  IADD3 R15, P5, PT, R12, 0x20, RZ ;  /* 0x000000200c0f7810 */ /* 0x000fe20007fbe0ff */
[----:B------:R0:W-:Y:S01]  /*1df0*/  STG.E desc[UR14][R12.64+-0x10], RZ ;  /* 0xfffff0ff0c007986 */ /* 0x0001e2000c10190e */
[----:B------:R-:W-:Y:S01]  /*1e00*/  IADD3.X R22, PT, PT, RZ, R9, RZ, P3, !PT ;  /* 0x00000009ff167210 */ /* 0x000fe20001ffe4ff */
[----:B------:R-:W-:Y:S01]  /*1e10*/  IMAD.X R20, RZ, RZ, R11, P4 ;  /* 0x000000ffff147224 */ /* 0x000fe200020e060b */
[----:B------:R-:W-:Y:S01]  /*1e20*/  IADD3.X R18, PT, PT, RZ, R13, RZ, P5, !PT ;  /* 0x0000000dff127210 */ /* 0x000fe20002ffe4ff */
[----:B------:R0:W-:Y:S04]  /*1e30*/  STG.E desc[UR14][R6.64+-0xc], RZ ;  /* 0xfffff4ff06007986 */ /* 0x0001e8000c10190e */
        /* <DEDUP_REMOVED lines=26> */
[----:B------:R0:W-:Y:S01]  /*1fe0*/  STG.E desc[UR14][R12.64+0xc], RZ ;  /* 0x00000cff0c007986 */ /* 0x0001e2000c10190e */
[----:B------:R-:W-:Y:S05]  /*1ff0*/  @P1 BRA `(.L_x_22) ;  /* 0xfffffffc00341947 */ /* 0x000fea000383ffff */
.L_x_21:
[----:B------:R-:W-:Y:S05]  /*2000*/  @!P0 BRA `(.L_x_20) ;  /* 0x0000000400008947 */ /* 0x000fea0003800000 */
[----:B------:R-:W-:Y:S02]  /*2010*/  ISETP.GE.U32.AND P0, PT, R23, 0x4, PT ;  /* 0x000000041700780c */ /* 0x000fe40003f06070 */
[----:B------:R-:W-:-:S04]  /*2020*/  LOP3.LUT R14, R2, 0x3, RZ, 0xc0, !PT ;  /* 0x00000003020e7812 */ /* 0x000fc800078ec0ff */
[----:B------:R-:W-:-:S07]  /*2030*/  ISETP.NE.AND P1, PT, R14, RZ, PT ;  /* 0x000000ff0e00720c */ /* 0x000fce0003f25270 */
[----:B------:R-:W-:Y:S06]  /*2040*/  @!P0 BRA `(.L_x_23) ;  /* 0x0000000000648947 */ /* 0x000fec0003800000 */
[----:B0-----:R-:W0:Y:S08]  /*2050*/  LDC.64 R6, c[0x0][0x3a8] ;  /* 0x0000ea00ff067b82 */ /* 0x001e300000000a00 */
[----:B------:R-:W1:Y:S08]  /*2060*/  LDC.64 R8, c[0x0][0x3b0] ;  /* 0x0000ec00ff087b82 */ /* 0x000e700000000a00 */
[----:B------:R-:W2:Y:S08]  /*2070*/  LDC.64 R10, c[0x0][0x3b8] ;  /* 0x0000ee00ff0a7b82 */ /* 0x000eb00000000a00 */
[----:B------:R-:W3:Y:S01]  /*2080*/  LDC.64 R12, c[0x0][0x3c0] ;  /* 0x0000f000ff0c7b82 */ /* 0x000ee20000000a00 */
[----:B0-----:R-:W-:-:S05]  /*2090*/  IMAD.WIDE.U32 R6, R5, 0x4, R6 ;  /* 0x0000000405067825 */ /* 0x001fca00078e0006 */
[----:B------:R4:W-:Y:S01]  /*20a0*/  STG.E desc[UR14][R6.64], RZ ;  /* 0x000000ff06007986 */ /* 0x0009e2000c10190e */
[----:B-1----:R-:W-:-:S05]  /*20b0*/  IMAD.WIDE.U32 R8, R5, 0x4, R8 ;  /* 0x0000000405087825 */ /* 0x002fca00078e0008 */
[----:B------:R4:W-:Y:S01]  /*20c0*/  STG.E desc[UR14][R8.64], RZ ;  /* 0x000000ff08007986 */ /* 0x0009e2000c10190e */
[----:B--2---:R-:W-:-:S05]  /*20d0*/  IMAD.WIDE.U32 R10, R5, 0x4, R10 ;  /* 0x00000004050a7825 */ /* 0x004fca00078e000a */
[----:B------:R4:W-:Y:S01]  /*20e0*/  STG.E desc[UR14][R10.64], RZ ;  /* 0x000000ff0a007986 */ /* 0x0009e2000c10190e */
[----:B---3--:R-:W-:-:S04]  /*20f0*/  IMAD.WIDE.U32 R12, R5, 0x4, R12 ;  /* 0x00000004050c7825 */ /* 0x008fc800078e000c */
[----:B------:R-:W-:Y:S01]  /*2100*/  VIADD R5, R5, 0x4 ;  /* 0x0000000405057836 */ /* 0x000fe20000000000 */
        /* <DEDUP_REMOVED lines=12> */
[----:B------:R4:W-:Y:S02]  /*21d0*/  STG.E desc[UR14][R12.64+0xc], RZ ;  /* 0x00000cff0c007986 */ /* 0x0009e4000c10190e */
.L_x_23:
[----:B------:R-:W-:Y:S05]  /*21e0*/  @!P1 BRA `(.L_x_20) ;  /* 0x0000000000889947 */ /* 0x000fea0003800000 */
[----:B------:R-:W-:Y:S02]  /*21f0*/  ISETP.NE.AND P0, PT, R14, 0x1, PT ;  /* 0x000000010e00780c */ /* 0x000fe40003f05270 */
[----:B------:R-:W-:-:S04]  /*2200*/  LOP3.LUT R2, R2, 0x1, RZ, 0xc0, !PT ;  /* 0x0000000102027812 */ /* 0x000fc800078ec0ff */
[----:B------:R-:W-:-:S07]  /*2210*/  ISETP.NE.U32.AND P1, PT, R2, 0x1, PT ;  /* 0x000000010200780c */ /* 0x000fce0003f25070 */
[----:B------:R-:W-:Y:S06]  /*2220*/  @!P0 BRA `(.L_x_24) ;  /* 0x0000000000448947 */ /* 0x000fec0003800000 */
[----:B0---4-:R-:W0:Y:S08]  /*2230*/  LDC.64 R6, c[0x0][0x3a8] ;  /* 0x0000ea00ff067b82 */ /* 0x011e300000000a00 */
        /* <DEDUP_REMOVED lines=9> */
[C---:B---3--:R-:W-:Y:S01]  /*22d0*/  IMAD.WIDE.U32 R12, R5.reuse, 0x4, R12 ;  /* 0x00000004050c7825 */ /* 0x048fe200078e000c */
[----:B------:R-:W-:-:S04]  /*22e0*/  IADD3 R5, PT, PT, R5, 0x2, RZ ;  /* 0x0000000205057810 */ /* 0x000fc80007ffe0ff */
[----:B------:R0:W-:Y:S04]  /*22f0*/  STG.E desc[UR14][R12.64], RZ ;  /* 0x000000ff0c007986 */ /* 0x0001e8000c10190e */
[----:B------:R0:W-:Y:S04]  /*2300*/  STG.E desc[UR14][R6.64+0x4], RZ ;  /* 0x000004ff06007986 */ /* 0x0001e8000c10190e */
[----:B------:R0:W-:Y:S04]  /*2310*/  STG.E desc[UR14][R8.64+0x4], RZ ;  /* 0x000004ff08007986 */ /* 0x0001e8000c10190e */
[----:B------:R0:W-:Y:S04]  /*2320*/  STG.E desc[UR14][R10.64+0x4], RZ ;  /* 0x000004ff0a007986 */ /* 0x0001e8000c10190e */
[----:B------:R0:W-:Y:S02]  /*2330*/  STG.E desc[UR14][R12.64+0x4], RZ ;  /* 0x000004ff0c007986 */ /* 0x0001e4000c10190e */
.L_x_24:
[----:B------:R-:W-:Y:S05]  /*2340*/  @P1 BRA `(.L_x_20) ;  /* 0x0000000000301947 */ /* 0x000fea0003800000 */
        /* <DEDUP_REMOVED lines=10> */
[----:B---3--:R-:W-:-:S05]  /*23f0*/  IMAD.WIDE.U32 R12, R5, 0x4, R12 ;  /* 0x00000004050c7825 */ /* 0x008fca00078e000c */
[----:B------:R0:W-:Y:S02]  /*2400*/  STG.E desc[UR14][R12.64], RZ ;  /* 0x000000ff0c007986 */ /* 0x0001e4000c10190e */
.L_x_20:
[----:B------:R-:W-:Y:S05]  /*2410*/  BSYNC.RECONVERGENT B0 ;  /* 0x0000000000007941 */ /* 0x000fea0003800200 */
.L_x_19:
[----:B------:R-:W-:Y:S01]  /*2420*/  ISETP.GE.AND P0, PT, R3, R16, PT ;  /* 0x000000100300720c */ /* 0x000fe20003f06270 */
[----:B------:R-:W-:Y:S01]  /*2430*/  BSSY.RECONVERGENT B0, `(.L_x_25) ;  /* 0x0000073000007945 */ /* 0x000fe20003800200 */
[----:B------:R-:W-:-:S11]  /*2440*/  IMAD.MOV.U32 R2, RZ, RZ, RZ ;  /* 0x000000ffff027224 */ /* 0x000fd600078e00ff */
[----:B------:R-:W-:Y:S05]  /*2450*/  @P0 BRA `(.L_x_26) ;  /* 0x0000000400c00947 */ /* 0x000fea0003800000 */
[CC--:B------:R-:W-:Y:S01]  /*2460*/  IADD3 R2, PT, PT, -R3.reuse, R16.reuse, RZ ;  /* 0x0000001003027210 */ /* 0x0c0fe20007ffe1ff */
[----:B------:R-:W-:Y:S01]  /*2470*/  BSSY.RECONVERGENT B1, `(.L_x_27) ;  /* 0x0000028000017945 */ /* 0x000fe20003800200 */
[----:B0---4-:R-:W-:Y:S02]  /*2480*/  IADD3 R6, PT, PT, R3, -R16, RZ ;  /* 0x8000001003067210 */ /* 0x011fe40007ffe0ff */
[----:B------:R-:W-:Y:S01]  /*2490*/  LOP3.LUT P0, R5, R2, 0x3, RZ, 0xc0, !PT ;  /* 0x0000000302057812 */ /* 0x000fe2000780c0ff */
[----:B------:R-:W-:Y:S01]  /*24a0*/  IMAD.MOV.U32 R2, RZ, RZ, RZ ;  /* 0x000000ffff027224 */ /* 0x000fe200078e00ff */
[----:B------:R-:W-:-:S11]  /*24b0*/  ISETP.GT.U32.AND P1, PT, R6, -0x4, PT ;  /* 0xfffffffc0600780c */ /* 0x000fd60003f24070 */
[----:B------:R-:W-:Y:S05]  /*24c0*/  @!P0 BRA `(.L_x_28) ;  /* 0x0000000000888947 */ /* 0x000fea0003800000 */
[----:B------:R-:W0:Y:S01]  /*24d0*/  S2UR UR5, SR_CgaCtaId ;  /* 0x00000000000579c3 */ /* 0x000e220000008800 */
[----:B------:R-:W1:Y:S01]  /*24e0*/  LDCU.64 UR6, c[0x0][0x390] ;  /* 0x00007200ff0677ac */ /* 0x000e620008000a00 */
[----:B------:R-:W-:-:S04]  /*24f0*/  IMAD.WIDE.U32 R6, R0, 0x4, RZ ;  /* 0x0000000400067825 */ /* 0x000fc800078e00ff */
[----:B------:R-:W-:Y:S01]  /*2500*/  HFMA2 R2, -RZ, RZ, 0, 0 ;  /* 0x00000000ff027431 */ /* 0x000fe200000001ff */
[----:B------:R-:W-:Y:S01]  /*2510*/  IADD3 R5, PT, PT, -R5, RZ, RZ ;  /* 0x000000ff05057210 */ /* 0x000fe20007ffe1ff */
[----:B------:R-:W-:Y:S01]  /*2520*/  UMOV UR4, 0x400 ;  /* 0x0000040000047882 */ /* 0x000fe20000000000 */
[----:B-1----:R-:W-:-:S04]  /*2530*/  IADD3 R6, P0, PT, -R6, UR6, RZ ;  /* 0x0000000606067c10 */ /* 0x002fc8000ff1e1ff */
[----:B------:R-:W-:Y:S01]  /*2540*/  IADD3.X R7, PT, PT, ~R7, UR7, RZ, P0, !PT ;  /* 0x0000000707077c10 */ /* 0x000fe200087fe5ff */
[----:B0-----:R-:W-:-:S06]  /*2550*/  ULEA UR4, UR5, UR4, 0x18 ;  /* 0x0000000405047291 */ /* 0x001fcc000f8ec0ff */
[----:B------:R-:W-:-:S07]  /*2560*/  LEA R10, R3, UR4, 0x2 ;  /* 0x00000004030a7c11 */ /* 0x000fce000f8e10ff */
.L_x_29:
[----:B------:R-:W-:Y:S01]  /*2570*/  ISETP.NE.AND P0, PT, R4, RZ, PT ;  /* 0x000000ff0400720c */ /* 0x000fe20003f05270 */
[----:B------:R-:W0:Y:S01]  /*2580*/  LDS R23, [R10] ;  /* 0x000000000a177984 */ /* 0x000e220000000800 */
[C---:B------:R-:W-:Y:S01]  /*2590*/  IMAD.WIDE R20, R3.reuse, 0x4, R6 ;  /* 0x0000000403147825 */ /* 0x040fe200078e0206 */
[----:B------:R-:W1:Y:S04]  /*25a0*/  LDC.64 R12, c[0x0][0x3b0] ;  /* 0x0000ec00ff0c7b82 */ /* 0x000e680000000a00 */
[----:B------:R-:W2:Y:S04]  /*25b0*/  LDG.E R11, desc[UR14][R20.64] ;  /* 0x0000000e140b7981 */ /* 0x000ea8000c1e1900 */
[----:B------:R-:W3:Y:S08]  /*25c0*/  LDC.64 R14, c[0x0][0x3b8] ;  /* 0x0000ee00ff0e7b82 */ /* 0x000ef00000000a00 */
[----:B------:R-:W4:Y:S08]  /*25d0*/  @!P0 LDC.64 R18, c[0x0][0x3a8] ;  /* 0x0000ea00ff128b82 */ /* 0x000f300000000a00 */
[----:B------:R-:W5:Y:S01]  /*25e0*/  @!P0 LDC.64 R8, c[0x0][0x3c0] ;  /* 0x0000f000ff088b82 */ /* 0x000f620000000a00 */
[----:B----4-:R-:W-:-:S05]  /*25f0*/  @!P0 IMAD.WIDE R18, R3, 0x4, R18 ;  /* 0x0000000403128825 */ /* 0x010fca00078e0212 */
[----:B0-----:R0:W-:Y:S04]  /*2600*/  @!P0 STG.E desc[UR14][R18.64], R23 ;  /* 0x0000001712008986 */ /* 0x0011e8000c10190e */
[----:B------:R-:W4:Y:S01]  /*2610*/  @!P0 LDG.E R17, desc[UR14][R20.64] ;  /* 0x0000000e14118981 */ /* 0x000f22000c1e1900 */
[----:B-1----:R-:W-:-:S04]  /*2620*/  @!P0 IMAD.WIDE R12, R3, 0x4, R12 ;  /* 0x00000004030c8825 */ /* 0x002fc800078e020c */
[----:B---3--:R-:W-:-:S04]  /*2630*/  @!P0 IMAD.WIDE R14, R3, 0x4, R14 ;  /* 0x00000004030e8825 */ /* 0x008fc800078e020e */
[----:B-----5:R-:W-:-:S04]  /*2640*/  @!P0 IMAD.WIDE R8, R3, 0x4, R8 ;  /* 0x0000000403088825 */ /* 0x020fc800078e0208 */
[----:B------:R-:W-:Y:S01]  /*2650*/  VIADD R5, R5, 0x1 ;  /* 0x0000000105057836 */ /* 0x000fe20000000000 */
[----:B------:R-:W-:Y:S02]  /*2660*/  IADD3 R10, PT, PT, R10, 0x4, RZ ;  /* 0x000000040a0a7810 */ /* 0x000fe40007ffe0ff */
[----:B------:R-:W-:Y:S01]  /*2670*/  IADD3 R3, PT, PT, R3, 0x1, RZ ;  /* 0x0000000103037810 */ /* 0x000fe20007ffe0ff */
[C---:B--2---:R-:W-:Y:S01]  /*2680*/  FFMA R2, R23.reuse, R11, R2 ;  /* 0x0000000b17027223 */ /* 0x044fe20000000002 */
[----:B----4-:R-:W-:Y:S01]  /*2690*/  @!P0 FMUL R11, R23, R17 ;  /* 0x00000011170b8220 */ /* 0x010fe20000400000 */
[----:B------:R0:W-:Y:S04]  /*26a0*/  @!P0 STG.E desc[UR14][R12.64], R17 ;  /* 0x000000110c008986 */ /* 0x0001e8000c10190e */
[----:B------:R0:W-:Y:S04]  /*26b0*/  @!P0 STG.E desc[UR14][R14.64], R11 ;  /* 0x0000000b0e008986 */ /* 0x0001e8000c10190e */
[----:B------:R0:W-:Y:S01]  /*26c0*/  @!P0 STG.E desc[UR14][R8.64], R2 ;  /* 0x0000000208008986 */ /* 0x0001e2000c10190e */
[----:B------:R-:W-:-:S13]  /*26d0*/  ISETP.NE.AND P0, PT, R5, RZ, PT ;  /* 0x000000ff0500720c */ /* 0x000fda0003f05270 */
[----:B0-----:R-:W-:Y:S05]  /*26e0*/  @P0 BRA `(.L_x_29) ;  /* 0xfffffffc00a00947 */ /* 0x001fea000383ffff */
.L_x_28:
[----:B------:R-:W-:Y:S05]  /*26f0*/  BSYNC.RECONVERGENT B1 ;  /* 0x0000000000017941 */ /* 0x000fea0003800200 */
.L_x_27:
[----:B------:R-:W-:Y:S05]  /*2700*/  @P1 BRA `(.L_x_26) ;  /* 0x0000000400141947 */ /* 0x000fea0003800000 */
[----:B------:R-:W0:Y:S01]  /*2710*/  LDC.64 R18, c[0x0][0x3c0] ;  /* 0x0000f000ff127b82 */ /* 0x000e220000000a00 */
[----:B------:R-:W1:Y:S01]  /*2720*/  LDCU.64 UR6, c[0x0][0x390] ;  /* 0x00007200ff0677ac */ /* 0x000e620008000a00 */
[----:B------:R-:W-:Y:S01]  /*2730*/  IMAD.WIDE.U32 R12, R0, 0x4, RZ ;  /* 0x00000004000c7825 */ /* 0x000fe200078e00ff */
[----:B------:R-:W-:Y:S01]  /*2740*/  ISETP.NE.AND P3, PT, R4, RZ, PT ;  /* 0x000000ff0400720c */ /* 0x000fe20003f65270 */
[----:B------:R-:W-:Y:S01]  /*2750*/  UMOV UR4, 0x400 ;  /* 0x0000040000047882 */ /* 0x000fe20000000000 */
[----:B------:R-:W-:-:S03]  /*2760*/  IADD3 R0, PT, PT, -R16, R3, RZ ;  /* 0x0000000310007210 */ /* 0x000fc60007ffe1ff */
[----:B------:R-:W2:Y:S08]  /*2770*/  S2UR UR5, SR_CgaCtaId ;  /* 0x00000000000579c3 */ /* 0x000eb00000008800 */
[----:B------:R-:W3:Y:S01]  /*2780*/  LDC.64 R6, c[0x0][0x3b8] ;  /* 0x0000ee00ff067b82 */ /* 0x000ee20000000a00 */
[----:B-1----:R-:W-:-:S04]  /*2790*/  IADD3 R14, P1, PT, -R12, UR6, RZ ;  /* 0x000000060c0e7c10 */ /* 0x002fc8000ff3e1ff */
[----:B------:R-:W-:-:S03]  /*27a0*/  IADD3.X R15, PT, PT, ~R13, UR7, RZ, P1, !PT ;  /* 0x000000070d0f7c10 */ /* 0x000fc60008ffe5ff */
[----:B------:R-:W1:Y:S01]  /*27b0*/  LDC.64 R10, c[0x0][0x3a8] ;  /* 0x0000ea00ff0a7b82 */ /* 0x000e620000000a00 */
[----:B0-----:R-:W-:-:S05]  /*27c0*/  IADD3 R12, P0, PT, R18, 0x8, RZ ;  /* 0x00000008120c7810 */ /* 0x001fca0007f1e0ff */
[----:B------:R-:W-:Y:S02]  /*27d0*/  IMAD.X R13, RZ, RZ, R19, P0 ;  /* 0x000000ffff0d7224 */ /* 0x000fe400000e0613 */
[----:B------:R-:W0:Y:S01]  /*27e0*/  LDC.64 R8, c[0x0][0x3b0] ;  /* 0x0000ec00ff087b82 */ /* 0x000e220000000a00 */
[----:B--2---:R-:W-:-:S06]  /*27f0*/  ULEA UR4, UR5, UR4, 0x18 ;  /* 0x0000000405047291 */ /* 0x004fcc000f8ec0ff */
[----:B------:R-:W-:Y:S02]  /*2800*/  LEA R5, R3, UR4, 0x2 ;  /* 0x0000000403057c11 */ /* 0x000fe4000f8e10ff */
[----:B---3--:R-:W-:Y:S02]  /*2810*/  IADD3 R6, P2, PT, R6, 0x8, RZ ;  /* 0x0000000806067810 */ /* 0x008fe40007f5e0ff */
[----:B------:R-:W-:-:S03]  /*2820*/  IADD3 R5, PT, PT, R5, 0x8, RZ ;  /* 0x0000000805057810 */ /* 0x000fc60007ffe0ff */
[----:B------:R-:W-:Y:S01]  /*2830*/  IMAD.X R7, RZ, RZ, R7, P2 ;  /* 0x000000ffff077224 */ /* 0x000fe200010e0607 */
[----:B-1----:R-:W-:-:S04]  /*2840*/  IADD3 R10, P0, PT, R10, 0x8, RZ ;  /* 0x000000080a0a7810 */ /* 0x002fc80007f1e0ff */
[----:B------:R-:W-:Y:S02]  /*2850*/  IADD3.X R11, PT, PT, RZ, R11, RZ, P0, !PT ;  /* 0x0000000bff0b7210 */ /* 0x000fe400007fe4ff */
[----:B0-----:R-:W-:-:S04]  /*2860*/  IADD3 R8, P1, PT, R8, 0x8, RZ ;  /* 0x0000000808087810 */ /* 0x001fc80007f3e0ff */
[----:B------:R-:W-:-:S09]  /*2870*/  IADD3.X R9, PT, PT, RZ, R9, RZ, P1, !PT ;  /* 0x00000009ff097210 */ /* 0x000fd20000ffe4ff */
.L_x_30:
[----:B--2---:R-:W0:Y:S01]  /*2880*/  LDS R29, [R5+-0x8] ;  /* 0xfffff800051d7984 */ /* 0x004e220000000800 */
[----:B------:R-:W-:-:S04]  /*2890*/  IMAD.WIDE R16, R3, 0x4, R14 ;  /* 0x0000000403107825 */ /* 0x000fc800078e020e */
[C---:B------:R-:W-:Y:S01]  /*28a0*/  IMAD.WIDE R18, R3.reuse, 0x4, R10 ;  /* 0x0000000403127825 */ /* 0x040fe200078e020a */
[----:B------:R-:W2:Y:S04]  /*28b0*/  LDG.E R27, desc[UR14][R16.64] ;  /* 0x0000000e101b7981 */ /* 0x000ea8000c1e1900 */
[----:B0-----:R-:W-:Y:S04]  /*28c0*/  @!P3 STG.E desc[UR14][R18.64+-0x8], R29 ;  /* 0xfffff81d1200b986 */ /* 0x001fe8000c10190e */
[----:B------:R-:W3:Y:S01]  /*28d0*/  @!P3 LDG.E R26, desc[UR14][R16.64] ;  /* 0x0000000e101ab981 */ /* 0x000ee2000c1e1900 */
[----:B------:R-:W-:-:S04]  /*28e0*/  IMAD.WIDE R20, R3, 0x4, R8 ;  /* 0x0000000403147825 */ /* 0x000fc800078e0208 */
[----:B------:R-:W-:-:S04]  /*28f0*/  IMAD.WIDE R22, R3, 0x4, R6 ;  /* 0x0000000403167825 */ /* 0x000fc800078e0206 */
[----:B------:R-:W-:-:S04]  /*2900*/  IMAD.WIDE R24, R3, 0x4, R12 ;  /* 0x0000000403187825 */ /* 0x000fc800078e020c */
[C---:B--2---:R-:W-:Y:S01]  /*2910*/  FFMA R27, R29.reuse, R27, R2 ;  /* 0x0000001b1d1b7223 */ /* 0x044fe20000000002 */
[----:B---3--:R-:W-:Y:S01]  /*2920*/  @!P3 FMUL R2, R29, R26 ;  /* 0x0000001a1d02b220 */ /* 0x008fe20000400000 */
[----:B------:R-:W-:Y:S04]  /*2930*/  @!P3 STG.E desc[UR14][R20.64+-0x8], R26 ;  /* 0xfffff81a1400b986 */ /* 0x000fe8000c10190e */
[----:B------:R-:W-:Y:S04]  /*2940*/  @!P3 STG.E desc[UR14][R22.64+-0x8], R2 ;  /* 0xfffff8021600b986 */ /* 0x000fe8000c10190e */
[----:B------:R-:W-:Y:S04]  /*2950*/  @!P3 STG.E desc[UR14][R24.64+-0x8], R27 ;  /* 0xfffff81b1800b986 */ /* 0x000fe8000c10190e */
[----:B------:R-:W2:Y:S04]  /*2960*/  LDG.E R28, desc[UR14][R16.64+0x4] ;  /* 0x0000040e101c7981 */ /* 0x000ea8000c1e1900 */
[----:B------:R-:W0:Y:S04]  /*2970*/  LDS R26, [R5+-0x4] ;  /* 0xfffffc00051a7984 */ /* 0x000e280000000800 */
[----:B0-----:R0:W-:Y:S01]  /*2980*/  @!P3 STG.E desc[UR14][R18.64+-0x4], R26 ;  /* 0xfffffc1a1200b986 */ /* 0x0011e2000c10190e */
[----:B--2---:R-:W-:-:S03]  /*2990*/  FFMA R29, R26, R28, R27 ;  /* 0x0000001c1a1d7223 */ /* 0x004fc6000000001b */
[----:B------:R-:W0:Y:S02]  /*29a0*/  @!P3 LDG.E R28, desc[UR14][R16.64+0x4] ;  /* 0x0000040e101cb981 */ /* 0x000e24000c1e1900 */
[----:B0-----:R-:W-:Y:S02]  /*29b0*/  @!P3 FMUL R26, R26, R28 ;  /* 0x0000001c1a1ab220 */ /* 0x001fe40000400000 */
[----:B------:R-:W-:Y:S04]  /*29c0*/  @!P3 STG.E desc[UR14][R20.64+-0x4], R28 ;  /* 0xfffffc1c1400b986 */ /* 0x000fe8000c10190e */
[----:B------:R-:W-:Y:S04]  /*29d0*/  @!P3 STG.E desc[UR14][R22.64+-0x4], R26 ;  /* 0xfffffc1a1600b986 */ /* 0x000fe8000c10190e */
[----:B------:R-:W-:Y:S04]  /*29e0*/  @!P3 STG.E desc[UR14][R24.64+-0x4], R29 ;  /* 0xfffffc1d1800b986 */ /* 0x000fe8000c10190e */
[----:B------:R-:W2:Y:S04]  /*29f0*/  LDG.E R2, desc[UR14][R16.64+0x8] ;  /* 0x0000080e10027981 */ /* 0x000ea8000c1e1900 */
[----:B------:R-:W0:Y:S04]  /*2a00*/  LDS R28, [R5] ;  /* 0x00000000051c7984 */ /* 0x000e280000000800 */
[----:B0-----:R-:W-:Y:S01]  /*2a10*/  @!P3 STG.E desc[UR14][R18.64], R28 ;  /* 0x0000001c1200b986 */ /* 0x001fe2000c10190e */
[----:B--2---:R-:W-:-:S03]  /*2a20*/  FFMA R27, R28, R2, R29 ;  /* 0x000000021c1b7223 */ /* 0x004fc6000000001d */
[----:B------:R-:W2:Y:S04]  /*2a30*/  @!P3 LDG.E R29, desc[UR14][R16.64+0x8] ;  /* 0x0000080e101db981 */ /* 0x000ea8000c1e1900 */
[----:B--2---:R-:W-:Y:S01]  /*2a40*/  @!P3 STG.E desc[UR14][R20.64], R29 ;  /* 0x0000001d1400b986 */ /* 0x004fe2000c10190e */
[----:B------:R-:W-:-:S03]  /*2a50*/  @!P3 FMUL R2, R28, R29 ;  /* 0x0000001d1c02b220 */ /* 0x000fc60000400000 */
[----:B------:R-:W0:Y:S04]  /*2a60*/  LDS R29, [R5+0x4] ;  /* 0x00000400051d7984 */ /* 0x000e280000000800 */
[----:B------:R1:W-:Y:S04]  /*2a70*/  @!P3 STG.E desc[UR14][R22.64], R2 ;  /* 0x000000021600b986 */ /* 0x0003e8000c10190e */
[----:B------:R2:W-:Y:S04]  /*2a80*/  @!P3 STG.E desc[UR14][R24.64], R27 ;  /* 0x0000001b1800b986 */ /* 0x0005e8000c10190e */
[----:B------:R-:W1:Y:S04]  /*2a90*/  LDG.E R26, desc[UR14][R16.64+0xc] ;  /* 0x00000c0e101a7981 */ /* 0x000e68000c1e1900 */
[----:B0-----:R2:W-:Y:S04]  /*2aa0*/  @!P3 STG.E desc[UR14][R18.64+0x4], R29 ;  /* 0x0000041d1200b986 */ /* 0x0015e8000c10190e */
[----:B------:R-:W3:Y:S01]  /*2ab0*/  @!P3 LDG.E R28, desc[UR14][R16.64+0xc] ;  /* 0x00000c0e101cb981 */ /* 0x000ee2000c1e1900 */
[----:B------:R-:W-:Y:S01]  /*2ac0*/  VIADD R0, R0, 0x4 ;  /* 0x0000000400007836 */ /* 0x000fe20000000000 */
[----:B------:R-:W-:-:S02]  /*2ad0*/  IADD3 R5, PT, PT, R5, 0x10, RZ ;  /* 0x0000001005057810 */ /* 0x000fc40007ffe0ff */
[----:B------:R-:W-:Y:S02]  /*2ae0*/  IADD3 R3, PT, PT, R3, 0x4, RZ ;  /* 0x0000000403037810 */ /* 0x000fe40007ffe0ff */
[----:B------:R-:W-:Y:S01]  /*2af0*/  ISETP.NE.AND P0, PT, R0, RZ, PT ;  /* 0x000000ff0000720c */ /* 0x000fe20003f05270 */
[C---:B-1----:R-:W-:Y:S01]  /*2b00*/  FFMA R2, R29.reuse, R26, R27 ;  /* 0x0000001a1d027223 */ /* 0x042fe2000000001b */
[----:B---3--:R-:W-:Y:S01]  /*2b10*/  @!P3 FMUL R26, R29, R28 ;  /* 0x0000001c1d1ab220 */ /* 0x008fe20000400000 */
[----:B------:R2:W-:Y:S04]  /*2b20*/  @!P3 STG.E desc[UR14][R20.64+0x4], R28 ;  /* 0x0000041c1400b986 */ /* 0x0005e8000c10190e */
[----:B------:R2:W-:Y:S04]  /*2b30*/  @!P3 STG.E desc[UR14][R22.64+0x4], R26 ;  /* 0x0000041a1600b986 */ /* 0x0005e8000c10190e */
[----:B------:R2:W-:Y:S02]  /*2b40*/  @!P3 STG.E desc[UR14][R24.64+0x4], R2 ;  /* 0x000004021800b986 */ /* 0x0005e4000c10190e */
[----:B------:R-:W-:Y:S05]  /*2b50*/  @P0 BRA `(.L_x_30) ;  /* 0xfffffffc00480947 */ /* 0x000fea000383ffff */
.L_x_26:
[----:B------:R-:W-:Y:S05]  /*2b60*/  BSYNC.RECONVERGENT B0 ;  /* 0x0000000000007941 */ /* 0x000fea0003800200 */
.L_x_25:
[----:B------:R-:W1:Y:S02]  /*2b70*/  LDCU UR4, c[0x0][0x388] ;  /* 0x00007100ff0477ac */ /* 0x000e640008000800 */
[----:B-1----:R-:W-:-:S13]  /*2b80*/  ISETP.GE.AND P0, PT, R4, UR4, PT ;  /* 0x0000000404007c0c */ /* 0x002fda000bf06270 */
[----:B------:R-:W-:Y:S05]  /*2b90*/  @P0 EXIT ;  /* 0x000000000000094d */ /* 0x000fea0003800000 */
[----:B0---4-:R-:W0:Y:S02]  /*2ba0*/  LDC.64 R6, c[0x0][0x3a0] ;  /* 0x0000e800ff067b82 */ /* 0x011e240000000a00 */
[----:B0-----:R-:W-:-:S05]  /*2bb0*/  IMAD.WIDE R4, R4, 0x4, R6 ;  /* 0x0000000404047825 */ /* 0x001fca00078e0206 */
[----:B------:R-:W-:Y:S01]  /*2bc0*/  STG.E desc[UR14][R4.64], R2 ;  /* 0x0000000204007986 */ /* 0x000fe2000c10190e */
[----:B------:R-:W-:Y:S05]  /*2bd0*/  EXIT ;  /* 0x000000000000794d */ /* 0x000fea0003800000 */
.L_x_31:
[----:B------:R-:W-:-:S00]  /*2be0*/  BRA `(.L_x_31) ;  /* 0xfffffffc00fc7947 */ /* 0x000fc0000383ffff */
[----:B------:R-:W-:-:S00]  /*2bf0*/  NOP ;  /* 0x0000000000007918 */ /* 0x000fc00000000000 */
        /* <DEDUP_REMOVED lines=8> */
.L_x_33:


//--------------------- .text._Z20filter_device_kernelPKfiS0_iPfS1_S1_S1_S1_ --------------------------
	.section	.text._Z20filter_device_kernelPKfiS0_iPfS1_S1_S1_S1_,"ax",@progbits
	.align	128
.text._Z20filter_device_kernelPKfiS0_iPfS1_S1_S1_S1_:
        .type           _Z20filter_device_kernelPKfiS0_iPfS1_S1_S1_S1_,@function
        .size           _Z20filter_device_kernelPKfiS0_iPfS1_S1_S1_S1_,(.L_x_34 - _Z20filter_device_kernelPKfiS0_iPfS1_S1_S1_S1_)
        .other          _Z20filter_device_kernelPKfiS0_iPfS1_S1_S1_S1_,@"STO_CUDA_ENTRY STV_DEFAULT"
_Z20filter_device_kernelPKfiS0_iPfS1_S1_S1_S1_:
[----:B------:R-:W-:Y:S01]  /*0000*/  LDC R1, c[0x0][0x37c] ;  /* 0x0000df00ff017b82 */ /* 0x000fe20000000800 */
[----:B------:R-:W-:Y:S05]  /*0010*/  EXIT ;  /* 0x000000000000794d */ /* 0x000fea0003800000 */
.L_x_32:
        /* <DEDUP_REMOVED lines=14> */
.L_x_34:


//--------------------- .nv.shared._Z25filter_device_kernel_smemPKfiS0_iPfS1_S1_S1_S1_ --------------------------
	.section	.nv.shared._Z25filter_device_kernel_smemPKfiS0_iPfS1_S1_S1_S1_,"aw",@nobits
	.sectionflags	@""
	.align	16
	.zero		1024


//--------------------- .nv.shared.reserved.0     --------------------------
	.section	.nv.shared.reserved.0,"aw",@nobits
	.weak		__nv_reservedSMEM_offset_0_alias
	.size		__nv_reservedSMEM_offset_0_alias, 0, 64
	.other		__nv_reservedSMEM_offset_0_alias,@"STO_CUDA_RESERVED_SHARED STV_DEFAULT"
__nv_reservedSMEM_offset_0_alias:
	.zero		0
	.zero		64


//--------------------- .nv.shared._Z20filter_device_kernelPKfiS0_iPfS1_S1_S1_S1_ --------------------------
	.section	.nv.shared._Z20filter_device_kernelPKfiS0_iPfS1_S1_S1_S1_,"aw",@nobits
	.sectionflags	@""
	.align	16
	.zero		1024


//--------------------- .nv.constant0._Z25filter_device_kernel_smemPKfiS0_iPfS1_S1_S1_S1_ --------------------------
	.section	.nv.constant0._Z25filter_device_kernel_smemPKfiS0_iPfS1_S1_S1_S1_,"a",@progbits
	.sectionflags	@""
	.align	4
.nv.constant0._Z25filter_device_kernel_smemPKfiS0_iPfS1_S1_S1_S1_:
	.zero		968


//--------------------- .nv.constant0._Z20filter_device_kernelPKfiS0_iPfS1_S1_S1_S1_ --------------------------
	.section	.nv.constant0._Z20filter_device_kernelPKfiS0_iPfS1_S1_S1_S1_,"a",@progbits
	.sectionflags	@""
	.align	4
.nv.constant0._Z20filter_device_kernelPKfiS0_iPfS1_S1_S1_S1_:
	.zero		968


//--------------------- SYMBOLS --------------------------

	.type		.nv.reservedSmem.offset0,@object
	.size		.nv.reservedSmem.offset0,0x4
	.type		.nv.reservedSmem.cap,@object
	.size		.nv.reservedSmem.cap,0x4
